	.target	sm_90a

	.elftype	@"ET_EXEC"


//--------------------- .note.nv.tkinfo           --------------------------
	.section	.note.nv.tkinfo,"",@"SHT_NOTE"
	.sectionflags	@"SHF_NOTE_NV_TKINFO"
	.tkinfo
        /*0018*/ 	.word	0x00000002
        /*0030*/ 	.string	""
        /*0030*/ 	.string	"ptxas"
        /*0030*/ 	.string	"Cuda compilation tools, release 13.0, V13.0.88"
        /*0030*/ 	.string	"Build cuda_13.0.r13.0/compiler.36424714_0"
        /*0030*/ 	.string	"-arch sm_90a -m 64 "



//--------------------- .note.nv.cuinfo           --------------------------
	.section	.note.nv.cuinfo,"",@"SHT_NOTE"
	.sectionflags	@"SHF_NOTE_NV_CUINFO"
        /*0018*/ 	.short	0x0002
        /*001a*/ 	.short	0x005a
        /*001c*/ 	.short	0x0082
	.zero		2


//--------------------- .nv.info                  --------------------------
	.section	.nv.info,"",@"SHT_CUDA_INFO"
	.align	4


	//----- nvinfo : EIATTR_REGCOUNT
	.align		4
        /*0000*/ 	.byte	0x04, 0x2f
        /*0002*/ 	.short	(.L_15 - .L_14)
	.align		4
.L_14:
        /*0004*/ 	.word	index@(_ZN7cutlass13device_kernelINS_4gemm6kernel13GemmUniversalIN4cute5tupleIJiiiiEEENS1_10collective13CollectiveMmaINS1_34MainloopSm90TmaGmmaWarpSpecializedILi3ENS5_IJNS4_1CILi1EEENSA_ILi2EEESB_EEENS1_35KernelTmaWarpSpecializedCooperativeEEENS5_IJNSA_ILi128EEENSA_ILi256EEENSA_ILi32EEEEEEaNS5_IJlSB_lEEEaSK_NS4_8TiledMMAINS4_8MMA_AtomIJNS4_4SM904GMMA27MMA_64x256x32_S32S8S8_SS_TNEEEENS4_6LayoutINS5_IJSC_SB_SB_EEENS5_IJSB_NSA_ILi0EEEST_EEEEENS5_IJNS4_10UnderscoreESW_SW_EEEEENS4_23SM90_TMA_LOAD_MULTICASTENS4_14ComposedLayoutINS4_7SwizzleILi1ELi4ELi3EEENS4_18smem_ptr_flag_bitsILi8EEENSR_INS5_IJNSA_ILi8EEESI_EEENS5_IJSI_SB_EEEEEEEvNS4_8identityENS4_13SM90_TMA_LOADES19_vS1A_EENS_8epilogue10collective6detail29Sm90TmaWarpSpecializedAdapterINS1E_15DefaultEpilogueIaSK_SK_NS1D_6thread17LinearCombinationIaLi1EiiLNS1I_9ScaleType4KindE0ELNS_15FloatRoundStyleE2EaEENS1_15EpilogueDefaultEEEEEvvEEEEvNT_6ParamsE)
        /*0008*/ 	.word	0x000000a8


	//----- nvinfo : EIATTR_FRAME_SIZE
	.align		4
.L_15:
        /*000c*/ 	.byte	0x04, 0x11
        /*000e*/ 	.short	(.L_17 - .L_16)
	.align		4
.L_16:
        /*0010*/ 	.word	index@(_ZN7cutlass13device_kernelINS_4gemm6kernel13GemmUniversalIN4cute5tupleIJiiiiEEENS1_10collective13CollectiveMmaINS1_34MainloopSm90TmaGmmaWarpSpecializedILi3ENS5_IJNS4_1CILi1EEENSA_ILi2EEESB_EEENS1_35KernelTmaWarpSpecializedCooperativeEEENS5_IJNSA_ILi128EEENSA_ILi256EEENSA_ILi32EEEEEEaNS5_IJlSB_lEEEaSK_NS4_8TiledMMAINS4_8MMA_AtomIJNS4_4SM904GMMA27MMA_64x256x32_S32S8S8_SS_TNEEEENS4_6LayoutINS5_IJSC_SB_SB_EEENS5_IJSB_NSA_ILi0EEEST_EEEEENS5_IJNS4_10UnderscoreESW_SW_EEEEENS4_23SM90_TMA_LOAD_MULTICASTENS4_14ComposedLayoutINS4_7SwizzleILi1ELi4ELi3EEENS4_18smem_ptr_flag_bitsILi8EEENSR_INS5_IJNSA_ILi8EEESI_EEENS5_IJSI_SB_EEEEEEEvNS4_8identityENS4_13SM90_TMA_LOADES19_vS1A_EENS_8epilogue10collective6detail29Sm90TmaWarpSpecializedAdapterINS1E_15DefaultEpilogueIaSK_SK_NS1D_6thread17LinearCombinationIaLi1EiiLNS1I_9ScaleType4KindE0ELNS_15FloatRoundStyleE2EaEENS1_15EpilogueDefaultEEEEEvvEEEEvNT_6ParamsE)
        /*0014*/ 	.word	0x00000000


	//----- nvinfo : EIATTR_MIN_STACK_SIZE
	.align		4
.L_17:
        /*0018*/ 	.byte	0x04, 0x12
        /*001a*/ 	.short	(.L_19 - .L_18)
	.align		4
.L_18:
        /*001c*/ 	.word	index@(_ZN7cutlass13device_kernelINS_4gemm6kernel13GemmUniversalIN4cute5tupleIJiiiiEEENS1_10collective13CollectiveMmaINS1_34MainloopSm90TmaGmmaWarpSpecializedILi3ENS5_IJNS4_1CILi1EEENSA_ILi2EEESB_EEENS1_35KernelTmaWarpSpecializedCooperativeEEENS5_IJNSA_ILi128EEENSA_ILi256EEENSA_ILi32EEEEEEaNS5_IJlSB_lEEEaSK_NS4_8TiledMMAINS4_8MMA_AtomIJNS4_4SM904GMMA27MMA_64x256x32_S32S8S8_SS_TNEEEENS4_6LayoutINS5_IJSC_SB_SB_EEENS5_IJSB_NSA_ILi0EEEST_EEEEENS5_IJNS4_10UnderscoreESW_SW_EEEEENS4_23SM90_TMA_LOAD_MULTICASTENS4_14ComposedLayoutINS4_7SwizzleILi1ELi4ELi3EEENS4_18smem_ptr_flag_bitsILi8EEENSR_INS5_IJNSA_ILi8EEESI_EEENS5_IJSI_SB_EEEEEEEvNS4_8identityENS4_13SM90_TMA_LOADES19_vS1A_EENS_8epilogue10collective6detail29Sm90TmaWarpSpecializedAdapterINS1E_15DefaultEpilogueIaSK_SK_NS1D_6thread17LinearCombinationIaLi1EiiLNS1I_9ScaleType4KindE0ELNS_15FloatRoundStyleE2EaEENS1_15EpilogueDefaultEEEEEvvEEEEvNT_6ParamsE)
        /*0020*/ 	.word	0x00000000
.L_19:


//--------------------- .nv.compat                --------------------------
	.section	.nv.compat,"",@"SHT_CUDA_COMPAT_INFO"
	.align	4
        /*0000*/ 	.byte	0x02, 0x09, 0x01, 0x00, 0x02, 0x02, 0x04, 0x00, 0x02, 0x05, 0x05, 0x00, 0x03, 0x07, 0x01, 0x01
        /*0010*/ 	.byte	0x02, 0x03, 0x01, 0x00, 0x02, 0x06, 0x01, 0x00, 0x04, 0x0b, 0x08, 0x00, 0x00, 0x00, 0x00, 0x00
        /*0020*/ 	.byte	0x00, 0x00, 0x00, 0x00


//--------------------- .nv.info._ZN7cutlass13device_kernelINS_4gemm6kernel13GemmUniversalIN4cute5tupleIJiiiiEEENS1_10collective13CollectiveMmaINS1_34MainloopSm90TmaGmmaWarpSpecializedILi3ENS5_IJNS4_1CILi1EEENSA_ILi2EEESB_EEENS1_35KernelTmaWarpSpecializedCooperativeEEENS5_IJNSA_ILi128EEENSA_ILi256EEENSA_ILi32EEEEEEaNS5_IJlSB_lEEEaSK_NS4_8TiledMMAINS4_8MMA_AtomIJNS4_4SM904GMMA27MMA_64x256x32_S32S8S8_SS_TNEEEENS4_6LayoutINS5_IJSC_SB_SB_EEENS5_IJSB_NSA_ILi0EEEST_EEEEENS5_IJNS4_10UnderscoreESW_SW_EEEEENS4_23SM90_TMA_LOAD_MULTICASTENS4_14ComposedLayoutINS4_7SwizzleILi1ELi4ELi3EEENS4_18smem_ptr_flag_bitsILi8EEENSR_INS5_IJNSA_ILi8EEESI_EEENS5_IJSI_SB_EEEEEEEvNS4_8identityENS4_13SM90_TMA_LOADES19_vS1A_EENS_8epilogue10collective6detail29Sm90TmaWarpSpecializedAdapterINS1E_15DefaultEpilogueIaSK_SK_NS1D_6thread17LinearCombinationIaLi1EiiLNS1I_9ScaleType4KindE0ELNS_15FloatRoundStyleE2EaEENS1_15EpilogueDefaultEEEEEvvEEEEvNT_6ParamsE --------------------------
	.section	.nv.info._ZN7cutlass13device_kernelINS_4gemm6kernel13GemmUniversalIN4cute5tupleIJiiiiEEENS1_10collective13CollectiveMmaINS1_34MainloopSm90TmaGmmaWarpSpecializedILi3ENS5_IJNS4_1CILi1EEENSA_ILi2EEESB_EEENS1_35KernelTmaWarpSpecializedCooperativeEEENS5_IJNSA_ILi128EEENSA_ILi256EEENSA_ILi32EEEEEEaNS5_IJlSB_lEEEaSK_NS4_8TiledMMAINS4_8MMA_AtomIJNS4_4SM904GMMA27MMA_64x256x32_S32S8S8_SS_TNEEEENS4_6LayoutINS5_IJSC_SB_SB_EEENS5_IJSB_NSA_ILi0EEEST_EEEEENS5_IJNS4_10UnderscoreESW_SW_EEEEENS4_23SM90_TMA_LOAD_MULTICASTENS4_14ComposedLayoutINS4_7SwizzleILi1ELi4ELi3EEENS4_18smem_ptr_flag_bitsILi8EEENSR_INS5_IJNSA_ILi8EEESI_EEENS5_IJSI_SB_EEEEEEEvNS4_8identityENS4_13SM90_TMA_LOADES19_vS1A_EENS_8epilogue10collective6detail29Sm90TmaWarpSpecializedAdapterINS1E_15DefaultEpilogueIaSK_SK_NS1D_6thread17LinearCombinationIaLi1EiiLNS1I_9ScaleType4KindE0ELNS_15FloatRoundStyleE2EaEENS1_15EpilogueDefaultEEEEEvvEEEEvNT_6ParamsE,"",@"SHT_CUDA_INFO"
	.sectionflags	@""
	.align	4


	//----- nvinfo : EIATTR_CUDA_API_VERSION
	.align		4
        /*0000*/ 	.byte	0x04, 0x37
        /*0002*/ 	.short	(.L_21 - .L_20)
.L_20:
        /*0004*/ 	.word	0x00000082


	//----- nvinfo : EIATTR_KPARAM_INFO
	.align		4
.L_21:
        /*0008*/ 	.byte	0x04, 0x17
        /*000a*/ 	.short	(.L_23 - .L_22)
.L_22:
        /*000c*/ 	.word	0x00000000
        /*0010*/ 	.short	0x0000
        /*0012*/ 	.short	0x0070
        /*0014*/ 	.byte	0x00, 0xf0, 0x01, 0x10


	//----- nvinfo : EIATTR_SPARSE_MMA_MASK
	.align		4
.L_23:
        /*0018*/ 	.byte	0x03, 0x50
        /*001a*/ 	.short	0x0000


	//----- nvinfo : EIATTR_MAXREG_COUNT
	.align		4
        /*001c*/ 	.byte	0x03, 0x1b
        /*001e*/ 	.short	0x00a8


	//----- nvinfo : EIATTR_NUM_BARRIERS
	.align		4
        /*0020*/ 	.byte	0x02, 0x4c
        /*0022*/ 	.byte	0x01
	.zero		1


	//----- nvinfo : EIATTR_EXTERNS
	.align		4
        /*0024*/ 	.byte	0x04, 0x0f
        /*0026*/ 	.short	(.L_25 - .L_24)


	//   ....[0]....
	.align		4
.L_24:
        /*0028*/ 	.word	index@(__assertfail)


	//----- nvinfo : EIATTR_MERCURY_ISA_VERSION
	.align		4
.L_25:
        /*002c*/ 	.byte	0x03, 0x5f
        /*002e*/ 	.short	0x0101


	//----- nvinfo : EIATTR_INT_WARP_WIDE_INSTR_OFFSETS
	.align		4
        /*0030*/ 	.byte	0x04, 0x31
        /*0032*/ 	.short	(.L_27 - .L_26)


	//   ....[0]....
.L_26:
        /*0034*/ 	.word	0x00000410


	//   ....[1]....
        /*0038*/ 	.word	0x00000430


	//   ....[2]....
        /*003c*/ 	.word	0x000005f0


	//----- nvinfo : EIATTR_COOP_GROUP_MASK_REGIDS
	.align		4
.L_27:
        /*0040*/ 	.byte	0x04, 0x29
        /*0042*/ 	.short	(.L_29 - .L_28)


	//   ....[0]....
.L_28:
        /*0044*/ 	.word	0xffffffff


	//   ....[1]....
        /*0048*/ 	.word	0xffffffff


	//   ....[2]....
        /*004c*/ 	.word	0xffffffff


	//   ....[3]....
        /*0050*/ 	.word	0xffffffff


	//   ....[4]....
        /*0054*/ 	.word	0xffffffff


	//   ....[5]....
        /*0058*/ 	.word	0xffffffff


	//----- nvinfo : EIATTR_COOP_GROUP_INSTR_OFFSETS
	.align		4
.L_29:
        /*005c*/ 	.byte	0x04, 0x28
        /*005e*/ 	.short	(.L_31 - .L_30)


	//   ....[0]....
.L_30:
        /*0060*/ 	.word	0x00000060


	//   ....[1]....
        /*0064*/ 	.word	0x00000070


	//   ....[2]....
        /*0068*/ 	.word	0x00000130


	//   ....[3]....
        /*006c*/ 	.word	0x000002b0


	//   ....[4]....
        /*0070*/ 	.word	0x00000760


	//   ....[5]....
        /*0074*/ 	.word	0x000011a0


	//----- nvinfo : EIATTR_REG_RECONFIG
	.align		4
.L_31:
        /*0078*/ 	.byte	0x01, 0x54
	.zero		2


	//----- nvinfo : EIATTR_SYSCALL_OFFSETS
	.align		4
        /*007c*/ 	.byte	0x04, 0x46
        /*007e*/ 	.short	(.L_33 - .L_32)


	//   ....[0]....
.L_32:
        /*0080*/ 	.word	0x00001360


	//----- nvinfo : EIATTR_MBARRIER_INSTR_OFFSETS
	.align		4
.L_33:
        /*0084*/ 	.byte	0x04, 0x39
        /*0086*/ 	.short	(.L_35 - .L_34)


	//   ....[0]....
.L_34:
        /*0088*/ 	.word	0x00000230
        /*008c*/ 	.word	0x000000ff
        /*0090*/ 	.word	0x00000000
        /*0094*/ 	.short	0x0100
        /*0096*/ 	.byte	0x08
	.zero		1


	//   ....[1]....
        /*0098*/ 	.word	0x00000240
        /*009c*/ 	.word	0x000000ff
        /*00a0*/ 	.word	0x00000018
        /*00a4*/ 	.short	0x0100
        /*00a6*/ 	.byte	0x08
	.zero		1


	//   ....[2]....
        /*00a8*/ 	.word	0x00000250
        /*00ac*/ 	.word	0x000000ff
        /*00b0*/ 	.word	0x00000008
        /*00b4*/ 	.short	0x0100
        /*00b6*/ 	.byte	0x08
	.zero		1


	//   ....[3]....
        /*00b8*/ 	.word	0x00000260
        /*00bc*/ 	.word	0x000000ff
        /*00c0*/ 	.word	0x00000020
        /*00c4*/ 	.short	0x0100
        /*00c6*/ 	.byte	0x08
	.zero		1


	//   ....[4]....
        /*00c8*/ 	.word	0x00000270
        /*00cc*/ 	.word	0x000000ff
        /*00d0*/ 	.word	0x00000010
        /*00d4*/ 	.short	0x0100
        /*00d6*/ 	.byte	0x08
	.zero		1


	//   ....[5]....
        /*00d8*/ 	.word	0x00000280
        /*00dc*/ 	.word	0x000000ff
        /*00e0*/ 	.word	0x00000028
        /*00e4*/ 	.short	0x0100
        /*00e6*/ 	.byte	0x08
	.zero		1


	//   ....[6]....
        /*00e8*/ 	.word	0x000006a0
        /*00ec*/ 	.word	0x000000ff
        /*00f0*/ 	.word	0x00000040
        /*00f4*/ 	.short	0x0100
        /*00f6*/ 	.byte	0x06
	.zero		1


	//   ....[7]....
        /*00f8*/ 	.word	0x00000710
        /*00fc*/ 	.word	0x000000ff
        /*0100*/ 	.word	0x00000048
        /*0104*/ 	.short	0x0100
        /*0106*/ 	.byte	0x06
	.zero		1


	//   ....[8]....
        /*0108*/ 	.word	0x00001430
        /*010c*/ 	.word	0x00000003
        /*0110*/ 	.word	0x00000000
        /*0114*/ 	.short	0x010a
        /*0116*/ 	.byte	0x3f
	.zero		1


	//   ....[9]....
        /*0118*/ 	.word	0x00001470
        /*011c*/ 	.word	0x00000003
        /*0120*/ 	.word	0x00000000
        /*0124*/ 	.short	0x010a
        /*0126*/ 	.byte	0x3f
	.zero		1


	//   ....[10]....
        /*0128*/ 	.word	0x000016d0
        /*012c*/ 	.word	0x00000005
        /*0130*/ 	.word	0x00000000
        /*0134*/ 	.short	0x010a
        /*0136*/ 	.byte	0x3f
	.zero		1


	//   ....[11]....
        /*0138*/ 	.word	0x00001710
        /*013c*/ 	.word	0x00000005
        /*0140*/ 	.word	0x00000000
        /*0144*/ 	.short	0x010a
        /*0146*/ 	.byte	0x3f
	.zero		1


	//   ....[12]....
        /*0148*/ 	.word	0x00001800
        /*014c*/ 	.word	0x00000004
        /*0150*/ 	.word	0x00000000
        /*0154*/ 	.short	0x0101
        /*0156*/ 	.byte	0x3f
	.zero		1


	//   ....[13]....
        /*0158*/ 	.word	0x00001a20
        /*015c*/ 	.word	0x00000000
        /*0160*/ 	.word	0x00000000
        /*0164*/ 	.short	0x0101
        /*0166*/ 	.byte	0x3f
	.zero		1


	//   ....[14]....
        /*0168*/ 	.word	0x00008f30
        /*016c*/ 	.word	0x00000017
        /*0170*/ 	.word	0x00000018
        /*0174*/ 	.short	0x010a
        /*0176*/ 	.byte	0x3f
	.zero		1


	//   ....[15]....
        /*0178*/ 	.word	0x000092a0
        /*017c*/ 	.word	0x00000003
        /*0180*/ 	.word	0x00000048
        /*0184*/ 	.short	0x0101
        /*0186*/ 	.byte	0x3f
	.zero		1


	//   ....[16]....
        /*0188*/ 	.word	0x00009a00
        /*018c*/ 	.word	0x00000007
        /*0190*/ 	.word	0x00000000
        /*0194*/ 	.short	0x010a
        /*0196*/ 	.byte	0x3f
	.zero		1


	//   ....[17]....
        /*0198*/ 	.word	0x00009a80
        /*019c*/ 	.word	0x00000006
        /*01a0*/ 	.word	0x00000000
        /*01a4*/ 	.short	0x010a
        /*01a6*/ 	.byte	0x3f
	.zero		1


	//   ....[18]....
        /*01a8*/ 	.word	0x00009b10
        /*01ac*/ 	.word	0x00000003
        /*01b0*/ 	.word	0x00000000
        /*01b4*/ 	.short	0x010a
        /*01b6*/ 	.byte	0x3f
	.zero		1


	//   ....[19]....
        /*01b8*/ 	.word	0x00009b70
        /*01bc*/ 	.word	0x00000003
        /*01c0*/ 	.word	0x00000000
        /*01c4*/ 	.short	0x010a
        /*01c6*/ 	.byte	0x3f
	.zero		1


	//   ....[20]....
        /*01c8*/ 	.word	0x00009bc0
        /*01cc*/ 	.word	0x00000005
        /*01d0*/ 	.word	0x00000000
        /*01d4*/ 	.short	0x010a
        /*01d6*/ 	.byte	0x3f
	.zero		1


	//   ....[21]....
        /*01d8*/ 	.word	0x00009c90
        /*01dc*/ 	.word	0x00000017
        /*01e0*/ 	.word	0x00000018
        /*01e4*/ 	.short	0x010a
        /*01e6*/ 	.byte	0x3f
	.zero		1


	//   ....[22]....
        /*01e8*/ 	.word	0x00009d60
        /*01ec*/ 	.word	0x00000007
        /*01f0*/ 	.word	0x00000000
        /*01f4*/ 	.short	0x010a
        /*01f6*/ 	.byte	0x3f
	.zero		1


	//   ....[23]....
        /*01f8*/ 	.word	0x00009db0
        /*01fc*/ 	.word	0x00000006
        /*0200*/ 	.word	0x00000000
        /*0204*/ 	.short	0x010a
        /*0206*/ 	.byte	0x3f
	.zero		1


	//----- nvinfo : EIATTR_NUM_MBARRIERS
	.align		4
.L_35:
        /*0208*/ 	.byte	0x03, 0x38
        /*020a*/ 	.short	0x0008


	//----- nvinfo : EIATTR_EXIT_INSTR_OFFSETS
	.align		4
        /*020c*/ 	.byte	0x04, 0x1c
        /*020e*/ 	.short	(.L_37 - .L_36)


	//   ....[0]....
.L_36:
        /*0210*/ 	.word	0x000008c0


	//   ....[1]....
        /*0214*/ 	.word	0x000010e0


	//   ....[2]....
        /*0218*/ 	.word	0x00008640


	//   ....[3]....
        /*021c*/ 	.word	0x00008ba0


	//   ....[4]....
        /*0220*/ 	.word	0x00009b60


	//----- nvinfo : EIATTR_MAX_THREADS
	.align		4
.L_37:
        /*0224*/ 	.byte	0x04, 0x05
        /*0226*/ 	.short	(.L_39 - .L_38)
.L_38:
        /*0228*/ 	.word	0x00000180
        /*022c*/ 	.word	0x00000001
        /*0230*/ 	.word	0x00000001


	//----- nvinfo : EIATTR_CRS_STACK_SIZE
	.align		4
.L_39:
        /*0234*/ 	.byte	0x04, 0x1e
        /*0236*/ 	.short	(.L_41 - .L_40)
.L_40:
        /*0238*/ 	.word	0x00000000


	//----- nvinfo : EIATTR_CBANK_PARAM_SIZE
	.align		4
.L_41:
        /*023c*/ 	.byte	0x03, 0x19
        /*023e*/ 	.short	0x0470


	//----- nvinfo : EIATTR_PARAM_CBANK
	.align		4
        /*0240*/ 	.byte	0x04, 0x0a
        /*0242*/ 	.short	(.L_43 - .L_42)
	.align		4
.L_42:
        /*0244*/ 	.word	index@(.nv.constant0._ZN7cutlass13device_kernelINS_4gemm6kernel13GemmUniversalIN4cute5tupleIJiiiiEEENS1_10collective13CollectiveMmaINS1_34MainloopSm90TmaGmmaWarpSpecializedILi3ENS5_IJNS4_1CILi1EEENSA_ILi2EEESB_EEENS1_35KernelTmaWarpSpecializedCooperativeEEENS5_IJNSA_ILi128EEENSA_ILi256EEENSA_ILi32EEEEEEaNS5_IJlSB_lEEEaSK_NS4_8TiledMMAINS4_8MMA_AtomIJNS4_4SM904GMMA27MMA_64x256x32_S32S8S8_SS_TNEEEENS4_6LayoutINS5_IJSC_SB_SB_EEENS5_IJSB_NSA_ILi0EEEST_EEEEENS5_IJNS4_10UnderscoreESW_SW_EEEEENS4_23SM90_TMA_LOAD_MULTICASTENS4_14ComposedLayoutINS4_7SwizzleILi1ELi4ELi3EEENS4_18smem_ptr_flag_bitsILi8EEENSR_INS5_IJNSA_ILi8EEESI_EEENS5_IJSI_SB_EEEEEEEvNS4_8identityENS4_13SM90_TMA_LOADES19_vS1A_EENS_8epilogue10collective6detail29Sm90TmaWarpSpecializedAdapterINS1E_15DefaultEpilogueIaSK_SK_NS1D_6thread17LinearCombinationIaLi1EiiLNS1I_9ScaleType4KindE0ELNS_15FloatRoundStyleE2EaEENS1_15EpilogueDefaultEEEEEvvEEEEvNT_6ParamsE)
        /*0248*/ 	.short	0x0210
        /*024a*/ 	.short	0x0470


	//----- nvinfo : EIATTR_SW_WAR
	.align		4
.L_43:
        /*024c*/ 	.byte	0x04, 0x36
        /*024e*/ 	.short	(.L_45 - .L_44)
.L_44:
        /*0250*/ 	.word	0x00000008
.L_45:


//--------------------- .nv.callgraph             --------------------------
	.section	.nv.callgraph,"",@"SHT_CUDA_CALLGRAPH"
	.align	4
	.sectionentsize	8
	.align		4
        /*0000*/ 	.word	0x00000000
	.align		4
        /*0004*/ 	.word	0xffffffff
	.align		4
        /*0008*/ 	.word	index@(_ZN7cutlass13device_kernelINS_4gemm6kernel13GemmUniversalIN4cute5tupleIJiiiiEEENS1_10collective13CollectiveMmaINS1_34MainloopSm90TmaGmmaWarpSpecializedILi3ENS5_IJNS4_1CILi1EEENSA_ILi2EEESB_EEENS1_35KernelTmaWarpSpecializedCooperativeEEENS5_IJNSA_ILi128EEENSA_ILi256EEENSA_ILi32EEEEEEaNS5_IJlSB_lEEEaSK_NS4_8TiledMMAINS4_8MMA_AtomIJNS4_4SM904GMMA27MMA_64x256x32_S32S8S8_SS_TNEEEENS4_6LayoutINS5_IJSC_SB_SB_EEENS5_IJSB_NSA_ILi0EEEST_EEEEENS5_IJNS4_10UnderscoreESW_SW_EEEEENS4_23SM90_TMA_LOAD_MULTICASTENS4_14ComposedLayoutINS4_7SwizzleILi1ELi4ELi3EEENS4_18smem_ptr_flag_bitsILi8EEENSR_INS5_IJNSA_ILi8EEESI_EEENS5_IJSI_SB_EEEEEEEvNS4_8identityENS4_13SM90_TMA_LOADES19_vS1A_EENS_8epilogue10collective6detail29Sm90TmaWarpSpecializedAdapterINS1E_15DefaultEpilogueIaSK_SK_NS1D_6thread17LinearCombinationIaLi1EiiLNS1I_9ScaleType4KindE0ELNS_15FloatRoundStyleE2EaEENS1_15EpilogueDefaultEEEEEvvEEEEvNT_6ParamsE)
	.align		4
        /*000c*/ 	.word	index@(__assertfail)
	.align		4
        /*0010*/ 	.word	0x00000000
	.align		4
        /*0014*/ 	.word	0xfffffffe
	.align		4
        /*0018*/ 	.word	0x00000000
	.align		4
        /*001c*/ 	.word	0xfffffffd
	.align		4
        /*0020*/ 	.word	0x00000000
	.align		4
        /*0024*/ 	.word	0xfffffffc


//--------------------- .nv.constant4             --------------------------
	.section	.nv.constant4,"a",@progbits
	.align	8
	.align		8
.nv.constant4:
        /*0000*/ 	.dword	__assertfail
	.align		8
        /*0008*/ 	.dword	__unnamed_1
	.align		8
        /*0010*/ 	.dword	_ZN39_INTERNAL_e4e1ec08_4_k_cu_dd3efcc3_45234cuda3std3__45__cpo5beginE
	.align		8
        /*0018*/ 	.dword	_ZN39_INTERNAL_e4e1ec08_4_k_cu_dd3efcc3_45234cuda3std3__45__cpo3endE
	.align		8
        /*0020*/ 	.dword	_ZN39_INTERNAL_e4e1ec08_4_k_cu_dd3efcc3_45234cuda3std3__45__cpo6cbeginE
	.align		8
        /*0028*/ 	.dword	_ZN39_INTERNAL_e4e1ec08_4_k_cu_dd3efcc3_45234cuda3std3__45__cpo4cendE
	.align		8
        /*0030*/ 	.dword	_ZN39_INTERNAL_e4e1ec08_4_k_cu_dd3efcc3_45234cuda3std3__441_GLOBAL__N__e4e1ec08_4_k_cu_dd3efcc3_45236ignoreE
	.align		8
        /*0038*/ 	.dword	_ZN39_INTERNAL_e4e1ec08_4_k_cu_dd3efcc3_45234cuda3std3__419piecewise_constructE
	.align		8
        /*0040*/ 	.dword	_ZN39_INTERNAL_e4e1ec08_4_k_cu_dd3efcc3_45234cuda3std3__48in_placeE
	.align		8
        /*0048*/ 	.dword	_ZN39_INTERNAL_e4e1ec08_4_k_cu_dd3efcc3_45234cuda3std6ranges3__45__cpo4swapE
	.align		8
        /*0050*/ 	.dword	_ZN39_INTERNAL_e4e1ec08_4_k_cu_dd3efcc3_45234cuda3std6ranges3__45__cpo9iter_moveE
	.align		8
        /*0058*/ 	.dword	_ZN39_INTERNAL_e4e1ec08_4_k_cu_dd3efcc3_45234cute7productE
	.align		8
        /*0060*/ 	.dword	_ZN39_INTERNAL_e4e1ec08_4_k_cu_dd3efcc3_45234cute1_E
	.align		8
        /*0068*/ 	.dword	$str$22
	.align		8
        /*0070*/ 	.dword	$str$23


//--------------------- .text._ZN7cutlass13device_kernelINS_4gemm6kernel13GemmUniversalIN4cute5tupleIJiiiiEEENS1_10collective13CollectiveMmaINS1_34MainloopSm90TmaGmmaWarpSpecializedILi3ENS5_IJNS4_1CILi1EEENSA_ILi2EEESB_EEENS1_35KernelTmaWarpSpecializedCooperativeEEENS5_IJNSA_ILi128EEENSA_ILi256EEENSA_ILi32EEEEEEaNS5_IJlSB_lEEEaSK_NS4_8TiledMMAINS4_8MMA_AtomIJNS4_4SM904GMMA27MMA_64x256x32_S32S8S8_SS_TNEEEENS4_6LayoutINS5_IJSC_SB_SB_EEENS5_IJSB_NSA_ILi0EEEST_EEEEENS5_IJNS4_10UnderscoreESW_SW_EEEEENS4_23SM90_TMA_LOAD_MULTICASTENS4_14ComposedLayoutINS4_7SwizzleILi1ELi4ELi3EEENS4_18smem_ptr_flag_bitsILi8EEENSR_INS5_IJNSA_ILi8EEESI_EEENS5_IJSI_SB_EEEEEEEvNS4_8identityENS4_13SM90_TMA_LOADES19_vS1A_EENS_8epilogue10collective6detail29Sm90TmaWarpSpecializedAdapterINS1E_15DefaultEpilogueIaSK_SK_NS1D_6thread17LinearCombinationIaLi1EiiLNS1I_9ScaleType4KindE0ELNS_15FloatRoundStyleE2EaEENS1_15EpilogueDefaultEEEEEvvEEEEvNT_6ParamsE --------------------------
	.section	.text._ZN7cutlass13device_kernelINS_4gemm6kernel13GemmUniversalIN4cute5tupleIJiiiiEEENS1_10collective13CollectiveMmaINS1_34MainloopSm90TmaGmmaWarpSpecializedILi3ENS5_IJNS4_1CILi1EEENSA_ILi2EEESB_EEENS1_35KernelTmaWarpSpecializedCooperativeEEENS5_IJNSA_ILi128EEENSA_ILi256EEENSA_ILi32EEEEEEaNS5_IJlSB_lEEEaSK_NS4_8TiledMMAINS4_8MMA_AtomIJNS4_4SM904GMMA27MMA_64x256x32_S32S8S8_SS_TNEEEENS4_6LayoutINS5_IJSC_SB_SB_EEENS5_IJSB_NSA_ILi0EEEST_EEEEENS5_IJNS4_10UnderscoreESW_SW_EEEEENS4_23SM90_TMA_LOAD_MULTICASTENS4_14ComposedLayoutINS4_7SwizzleILi1ELi4ELi3EEENS4_18smem_ptr_flag_bitsILi8EEENSR_INS5_IJNSA_ILi8EEESI_EEENS5_IJSI_SB_EEEEEEEvNS4_8identityENS4_13SM90_TMA_LOADES19_vS1A_EENS_8epilogue10collective6detail29Sm90TmaWarpSpecializedAdapterINS1E_15DefaultEpilogueIaSK_SK_NS1D_6thread17LinearCombinationIaLi1EiiLNS1I_9ScaleType4KindE0ELNS_15FloatRoundStyleE2EaEENS1_15EpilogueDefaultEEEEEvvEEEEvNT_6ParamsE,"ax",@progbits
	.align	128
.text._ZN7cutlass13device_kernelINS_4gemm6kernel13GemmUniversalIN4cute5tupleIJiiiiEEENS1_10collective13CollectiveMmaINS1_34MainloopSm90TmaGmmaWarpSpecializedILi3ENS5_IJNS4_1CILi1EEENSA_ILi2EEESB_EEENS1_35KernelTmaWarpSpecializedCooperativeEEENS5_IJNSA_ILi128EEENSA_ILi256EEENSA_ILi32EEEEEEaNS5_IJlSB_lEEEaSK_NS4_8TiledMMAINS4_8MMA_AtomIJNS4_4SM904GMMA27MMA_64x256x32_S32S8S8_SS_TNEEEENS4_6LayoutINS5_IJSC_SB_SB_EEENS5_IJSB_NSA_ILi0EEEST_EEEEENS5_IJNS4_10UnderscoreESW_SW_EEEEENS4_23SM90_TMA_LOAD_MULTICASTENS4_14ComposedLayoutINS4_7SwizzleILi1ELi4ELi3EEENS4_18smem_ptr_flag_bitsILi8EEENSR_INS5_IJNSA_ILi8EEESI_EEENS5_IJSI_SB_EEEEEEEvNS4_8identityENS4_13SM90_TMA_LOADES19_vS1A_EENS_8epilogue10collective6detail29Sm90TmaWarpSpecializedAdapterINS1E_15DefaultEpilogueIaSK_SK_NS1D_6thread17LinearCombinationIaLi1EiiLNS1I_9ScaleType4KindE0ELNS_15FloatRoundStyleE2EaEENS1_15EpilogueDefaultEEEEEvvEEEEvNT_6ParamsE:
        .type           _ZN7cutlass13device_kernelINS_4gemm6kernel13GemmUniversalIN4cute5tupleIJiiiiEEENS1_10collective13CollectiveMmaINS1_34MainloopSm90TmaGmmaWarpSpecializedILi3ENS5_IJNS4_1CILi1EEENSA_ILi2EEESB_EEENS1_35KernelTmaWarpSpecializedCooperativeEEENS5_IJNSA_ILi128EEENSA_ILi256EEENSA_ILi32EEEEEEaNS5_IJlSB_lEEEaSK_NS4_8TiledMMAINS4_8MMA_AtomIJNS4_4SM904GMMA27MMA_64x256x32_S32S8S8_SS_TNEEEENS4_6LayoutINS5_IJSC_SB_SB_EEENS5_IJSB_NSA_ILi0EEEST_EEEEENS5_IJNS4_10UnderscoreESW_SW_EEEEENS4_23SM90_TMA_LOAD_MULTICASTENS4_14ComposedLayoutINS4_7SwizzleILi1ELi4ELi3EEENS4_18smem_ptr_flag_bitsILi8EEENSR_INS5_IJNSA_ILi8EEESI_EEENS5_IJSI_SB_EEEEEEEvNS4_8identityENS4_13SM90_TMA_LOADES19_vS1A_EENS_8epilogue10collective6detail29Sm90TmaWarpSpecializedAdapterINS1E_15DefaultEpilogueIaSK_SK_NS1D_6thread17LinearCombinationIaLi1EiiLNS1I_9ScaleType4KindE0ELNS_15FloatRoundStyleE2EaEENS1_15EpilogueDefaultEEEEEvvEEEEvNT_6ParamsE,@function
        .size           _ZN7cutlass13device_kernelINS_4gemm6kernel13GemmUniversalIN4cute5tupleIJiiiiEEENS1_10collective13CollectiveMmaINS1_34MainloopSm90TmaGmmaWarpSpecializedILi3ENS5_IJNS4_1CILi1EEENSA_ILi2EEESB_EEENS1_35KernelTmaWarpSpecializedCooperativeEEENS5_IJNSA_ILi128EEENSA_ILi256EEENSA_ILi32EEEEEEaNS5_IJlSB_lEEEaSK_NS4_8TiledMMAINS4_8MMA_AtomIJNS4_4SM904GMMA27MMA_64x256x32_S32S8S8_SS_TNEEEENS4_6LayoutINS5_IJSC_SB_SB_EEENS5_IJSB_NSA_ILi0EEEST_EEEEENS5_IJNS4_10UnderscoreESW_SW_EEEEENS4_23SM90_TMA_LOAD_MULTICASTENS4_14ComposedLayoutINS4_7SwizzleILi1ELi4ELi3EEENS4_18smem_ptr_flag_bitsILi8EEENSR_INS5_IJNSA_ILi8EEESI_EEENS5_IJSI_SB_EEEEEEEvNS4_8identityENS4_13SM90_TMA_LOADES19_vS1A_EENS_8epilogue10collective6detail29Sm90TmaWarpSpecializedAdapterINS1E_15DefaultEpilogueIaSK_SK_NS1D_6thread17LinearCombinationIaLi1EiiLNS1I_9ScaleType4KindE0ELNS_15FloatRoundStyleE2EaEENS1_15EpilogueDefaultEEEEEvvEEEEvNT_6ParamsE,(.L_x_329 - _ZN7cutlass13device_kernelINS_4gemm6kernel13GemmUniversalIN4cute5tupleIJiiiiEEENS1_10collective13CollectiveMmaINS1_34MainloopSm90TmaGmmaWarpSpecializedILi3ENS5_IJNS4_1CILi1EEENSA_ILi2EEESB_EEENS1_35KernelTmaWarpSpecializedCooperativeEEENS5_IJNSA_ILi128EEENSA_ILi256EEENSA_ILi32EEEEEEaNS5_IJlSB_lEEEaSK_NS4_8TiledMMAINS4_8MMA_AtomIJNS4_4SM904GMMA27MMA_64x256x32_S32S8S8_SS_TNEEEENS4_6LayoutINS5_IJSC_SB_SB_EEENS5_IJSB_NSA_ILi0EEEST_EEEEENS5_IJNS4_10UnderscoreESW_SW_EEEEENS4_23SM90_TMA_LOAD_MULTICASTENS4_14ComposedLayoutINS4_7SwizzleILi1ELi4ELi3EEENS4_18smem_ptr_flag_bitsILi8EEENSR_INS5_IJNSA_ILi8EEESI_EEENS5_IJSI_SB_EEEEEEEvNS4_8identityENS4_13SM90_TMA_LOADES19_vS1A_EENS_8epilogue10collective6detail29Sm90TmaWarpSpecializedAdapterINS1E_15DefaultEpilogueIaSK_SK_NS1D_6thread17LinearCombinationIaLi1EiiLNS1I_9ScaleType4KindE0ELNS_15FloatRoundStyleE2EaEENS1_15EpilogueDefaultEEEEEvvEEEEvNT_6ParamsE)
        .other          _ZN7cutlass13device_kernelINS_4gemm6kernel13GemmUniversalIN4cute5tupleIJiiiiEEENS1_10collective13CollectiveMmaINS1_34MainloopSm90TmaGmmaWarpSpecializedILi3ENS5_IJNS4_1CILi1EEENSA_ILi2EEESB_EEENS1_35KernelTmaWarpSpecializedCooperativeEEENS5_IJNSA_ILi128EEENSA_ILi256EEENSA_ILi32EEEEEEaNS5_IJlSB_lEEEaSK_NS4_8TiledMMAINS4_8MMA_AtomIJNS4_4SM904GMMA27MMA_64x256x32_S32S8S8_SS_TNEEEENS4_6LayoutINS5_IJSC_SB_SB_EEENS5_IJSB_NSA_ILi0EEEST_EEEEENS5_IJNS4_10UnderscoreESW_SW_EEEEENS4_23SM90_TMA_LOAD_MULTICASTENS4_14ComposedLayoutINS4_7SwizzleILi1ELi4ELi3EEENS4_18smem_ptr_flag_bitsILi8EEENSR_INS5_IJNSA_ILi8EEESI_EEENS5_IJSI_SB_EEEEEEEvNS4_8identityENS4_13SM90_TMA_LOADES19_vS1A_EENS_8epilogue10collective6detail29Sm90TmaWarpSpecializedAdapterINS1E_15DefaultEpilogueIaSK_SK_NS1D_6thread17LinearCombinationIaLi1EiiLNS1I_9ScaleType4KindE0ELNS_15FloatRoundStyleE2EaEENS1_15EpilogueDefaultEEEEEvvEEEEvNT_6ParamsE,@"STO_CUDA_ENTRY STV_DEFAULT"
_ZN7cutlass13device_kernelINS_4gemm6kernel13GemmUniversalIN4cute5tupleIJiiiiEEENS1_10collective13CollectiveMmaINS1_34MainloopSm90TmaGmmaWarpSpecializedILi3ENS5_IJNS4_1CILi1EEENSA_ILi2EEESB_EEENS1_35KernelTmaWarpSpecializedCooperativeEEENS5_IJNSA_ILi128EEENSA_ILi256EEENSA_ILi32EEEEEEaNS5_IJlSB_lEEEaSK_NS4_8TiledMMAINS4_8MMA_AtomIJNS4_4SM904GMMA27MMA_64x256x32_S32S8S8_SS_TNEEEENS4_6LayoutINS5_IJSC_SB_SB_EEENS5_IJSB_NSA_ILi0EEEST_EEEEENS5_IJNS4_10UnderscoreESW_SW_EEEEENS4_23SM90_TMA_LOAD_MULTICASTENS4_14ComposedLayoutINS4_7SwizzleILi1ELi4ELi3EEENS4_18smem_ptr_flag_bitsILi8EEENSR_INS5_IJNSA_ILi8EEESI_EEENS5_IJSI_SB_EEEEEEEvNS4_8identityENS4_13SM90_TMA_LOADES19_vS1A_EENS_8epilogue10collective6detail29Sm90TmaWarpSpecializedAdapterINS1E_15DefaultEpilogueIaSK_SK_NS1D_6thread17LinearCombinationIaLi1EiiLNS1I_9ScaleType4KindE0ELNS_15FloatRoundStyleE2EaEENS1_15EpilogueDefaultEEEEEvvEEEEvNT_6ParamsE:
[----:B------:R-:W0:Y:S01]  /*0000*/  LDC R1, c[0x0][0x28] ;  /* 0x00000a00ff017b82 */ /* 0x000e220000000800 */
[----:B------:R-:W1:Y:S01]  /*0010*/  S2R R18, SR_TID.X ;  /* 0x0000000000127919 */ /* 0x000e620000002100 */
[----:B------:R-:W-:Y:S01]  /*0020*/  ELECT P0, URZ, PT ;  /* 0x00000000003f782f */ /* 0x000fe20003800000 */
[----:B------:R-:W-:Y:S01]  /*0030*/  BSSY B0, `(.L_x_0) ;  /* 0x000000f000007945 */ /* 0x000fe20003800000 */
[--C-:B-1----:R-:W-:Y:S02]  /*0040*/  SHF.R.U32.HI R0, RZ, 0x5, R18.reuse ;  /* 0x00000005ff007819 */ /* 0x102fe40000011612 */
[----:B------:R-:W-:-:S03]  /*0050*/  SHF.R.U32.HI R3, RZ, 0x7, R18 ;  /* 0x00000007ff037819 */ /* 0x000fc60000011612 */
[----:B------:R-:W1:Y:S04]  /*0060*/  SHFL.IDX PT, R2, R0, RZ, 0x1f ;  /* 0x00001fff00027589 */ /* 0x000e6800000e0000 */
[----:B------:R2:W3:Y:S01]  /*0070*/  SHFL.IDX PT, R5, R3, RZ, 0x1f ;  /* 0x00001fff03057589 */ /* 0x0004e200000e0000 */
[----:B-1----:R-:W-:-:S13]  /*0080*/  ISETP.NE.OR P0, PT, R2, RZ, !P0 ;  /* 0x000000ff0200720c */ /* 0x002fda0004705670 */
[----:B0-23--:R-:W-:Y:S05]  /*0090*/  @P0 BRA `(.L_x_1) ;  /* 0x0000000000200947 */ /* 0x00dfea0003800000 */
[----:B------:R-:W-:Y:S02]  /*00a0*/  ULDC.64 UR4, c[0x0][0x198] ;  /* 0x0000660000047ab9 */ /* 0x000fe40000000a00 */
[----:B------:R-:W-:Y:S02]  /*00b0*/  UIADD3 UR6, UP0, UR4, 0xf0, URZ ;  /* 0x000000f004067890 */ /* 0x000fe4000ff1e03f */
[----:B------:R-:W-:Y:S02]  /*00c0*/  UIADD3 UR4, UP1, UR4, 0x1f0, URZ ;  /* 0x000001f004047890 */ /* 0x000fe4000ff3e03f */
[----:B------:R-:W-:Y:S02]  /*00d0*/  UIADD3.X UR7, URZ, UR5, URZ, UP0, !UPT ;  /* 0x000000053f077290 */ /* 0x000fe400087fe43f */
[----:B------:R-:W-:-:S07]  /*00e0*/  UIADD3.X UR5, URZ, UR5, URZ, UP1, !UPT ;  /* 0x000000053f057290 */ /* 0x000fce0008ffe43f */
[----:B------:R0:W-:Y:S02]  /*00f0*/  UTMACCTL.PF [UR6] ;  /* 0x00000000060079b9 */ /* 0x0001e40008040000 */
[----:B------:R0:W-:Y:S02]  /*0100*/  UTMACCTL.PF [UR4] ;  /* 0x00000000040079b9 */ /* 0x0001e40008040000 */
[----:B0-----:R-:W-:Y:S01]  /*0110*/  NOP ;  /* 0x0000000000007918 */ /* 0x001fe20000000000 */
.L_x_1:
[----:B------:R-:W-:Y:S05]  /*0120*/  BSYNC B0 ;  /* 0x0000000000007941 */ /* 0x000fea0003800000 */
.L_x_0:
[----:B------:R-:W0:Y:S02]  /*0130*/  SHFL.IDX PT, R3, R0, RZ, 0x1f ;  /* 0x00001fff00037589 */ /* 0x000e2400000e0000 */
[----:B0-----:R-:W-:-:S13]  /*0140*/  ISETP.NE.AND P0, PT, R3, RZ, PT ;  /* 0x000000ff0300720c */ /* 0x001fda0003f05270 */
[----:B------:R-:W-:Y:S05]  /*0150*/  @P0 BRA `(.L_x_2) ;  /* 0x0000000000500947 */ /* 0x000fea0003800000 */
[----:B------:R-:W0:Y:S01]  /*0160*/  S2UR UR8, SR_CgaCtaId ;  /* 0x00000000000879c3 */ /* 0x000e220000008800 */
[----:B------:R-:W-:Y:S01]  /*0170*/  UMOV UR4, 0x400 ;  /* 0x0000040000047882 */ /* 0x000fe20000000000 */
[----:B------:R-:W-:Y:S01]  /*0180*/  UMOV UR5, 0x1 ;  /* 0x0000000100057882 */ /* 0x000fe20000000000 */
[----:B------:R-:W-:Y:S01]  /*0190*/  UMOV UR6, 0x4 ;  /* 0x0000000400067882 */ /* 0x000fe20000000000 */
[----:B------:R-:W-:Y:S01]  /*01a0*/  ELECT P0, URZ, PT ;  /* 0x00000000003f782f */ /* 0x000fe20003800000 */
[----:B------:R-:W-:-:S04]  /*01b0*/  UIADD3 UR6, -UR6, 0x100000, URZ ;  /* 0x0010000006067890 */ /* 0x000fc8000fffe13f */
[----:B------:R-:W-:Y:S02]  /*01c0*/  USHF.L.U32 UR7, UR6, 0xb, URZ ;  /* 0x0000000b06077899 */ /* 0x000fe4000800063f */
[----:B------:R-:W-:Y:S02]  /*01d0*/  USHF.L.U32 UR6, UR6, 0x1, URZ ;  /* 0x0000000106067899 */ /* 0x000fe4000800063f */
[----:B0-----:R-:W-:Y:S02]  /*01e0*/  ULEA UR8, UR8, UR4, 0x18 ;  /* 0x0000000408087291 */ /* 0x001fe4000f8ec03f */
[----:B------:R-:W-:-:S04]  /*01f0*/  UIADD3 UR4, -UR5, 0x100000, URZ ;  /* 0x0010000005047890 */ /* 0x000fc8000fffe13f */
[----:B------:R-:W-:Y:S02]  /*0200*/  USHF.L.U32 UR5, UR4, 0xb, URZ ;  /* 0x0000000b04057899 */ /* 0x000fe4000800063f */
[----:B------:R-:W-:Y:S01]  /*0210*/  USHF.L.U32 UR4, UR4, 0x1, URZ ;  /* 0x0000000104047899 */ /* 0x000fe2000800063f */
[----:B------:R-:W0:Y:S11]  /*0220*/  FENCE.VIEW.ASYNC.S ;  /* 0x00000000000073c6 */ /* 0x000e360000000000 */
[----:B0-----:R0:W1:Y:S01]  /*0230*/  SYNCS.EXCH.64 URZ, [UR8], UR4 ;  /* 0x00000004083f75b2 */ /* 0x0010620008000100 */
[----:B------:R0:W2:Y:S01]  /*0240*/  SYNCS.EXCH.64 URZ, [UR8+0x18], UR6 ;  /* 0x00001806083f75b2 */ /* 0x0000a20008000100 */
[----:B------:R0:W3:Y:S01]  /*0250*/  SYNCS.EXCH.64 URZ, [UR8+0x8], UR4 ;  /* 0x00000804083f75b2 */ /* 0x0000e20008000100 */
[----:B------:R0:W4:Y:S01]  /*0260*/  SYNCS.EXCH.64 URZ, [UR8+0x20], UR6 ;  /* 0x00002006083f75b2 */ /* 0x0001220008000100 */
[----:B------:R0:W0:Y:S01]  /*0270*/  SYNCS.EXCH.64 URZ, [UR8+0x10], UR4 ;  /* 0x00001004083f75b2 */ /* 0x0000220008000100 */
[----:B------:R0:W0:Y:S01]  /*0280*/  SYNCS.EXCH.64 URZ, [UR8+0x28], UR6 ;  /* 0x00002806083f75b2 */ /* 0x0000220008000100 */
[----:B------:R-:W-:Y:S01]  /*0290*/  NOP ;  /* 0x0000000000007918 */ /* 0x000fe20000000000 */
.L_x_2:
[----:B------:R-:W-:Y:S01]  /*02a0*/  SHF.R.S32.HI R7, RZ, 0x1f, R18 ;  /* 0x0000001fff077819 */ /* 0x000fe20000011412 */
[----:B------:R-:W5:Y:S01]  /*02b0*/  SHFL.IDX PT, R0, R0, RZ, 0x1f ;  /* 0x00001fff00007589 */ /* 0x000f6200000e0000 */
[----:B0-----:R-:W0:Y:S01]  /*02c0*/  S2UR UR8, SR_CTAID.X ;  /* 0x00000000000879c3 */ /* 0x001e220000002500 */
[----:B------:R-:W-:Y:S02]  /*02d0*/  ELECT P0, URZ, PT ;  /* 0x00000000003f782f */ /* 0x000fe40003800000 */
[----:B------:R-:W-:Y:S01]  /*02e0*/  LEA.HI R7, R7, R18, RZ, 0x7 ;  /* 0x0000001207077211 */ /* 0x000fe200078f38ff */
[----:B------:R-:W1:Y:S01]  /*02f0*/  S2R R4, SR_CTAID.Y ;  /* 0x0000000000047919 */ /* 0x000e620000002600 */
[----:B------:R-:W-:Y:S01]  /*0300*/  ULDC UR4, c[0x0][0x154] ;  /* 0x0000550000047ab9 */ /* 0x000fe20000000800 */
[----:B------:R-:W-:Y:S01]  /*0310*/  NOP ;  /* 0x0000000000007918 */ /* 0x000fe20000000000 */
[----:B------:R-:W-:Y:S01]  /*0320*/  LOP3.LUT R7, R7, 0xffffff80, RZ, 0xc0, !PT ;  /* 0xffffff8007077812 */ /* 0x000fe200078ec0ff */
[----:B------:R-:W-:Y:S01]  /*0330*/  NOP ;  /* 0x0000000000007918 */ /* 0x000fe20000000000 */
[----:B------:R-:W2:Y:S03]  /*0340*/  LDC R13, c[0x0][0x140] ;  /* 0x00005000ff0d7b82 */ /* 0x000ea60000000800 */
[----:B------:R-:W-:-:S05]  /*0350*/  IMAD.IADD R7, R18, 0x1, -R7 ;  /* 0x0000000112077824 */ /* 0x000fca00078e0a07 */
[----:B------:R-:W-:Y:S01]  /*0360*/  SHF.R.S32.HI R6, RZ, 0x1f, R7 ;  /* 0x0000001fff067819 */ /* 0x000fe20000011407 */
[----:B------:R-:W3:Y:S01]  /*0370*/  LDC R10, c[0x0][0x144] ;  /* 0x00005100ff0a7b82 */ /* 0x000ee20000000800 */
[----:B------:R-:W-:Y:S02]  /*0380*/  LOP3.LUT P2, RZ, R7, 0x7, RZ, 0xc0, !PT ;  /* 0x0000000707ff7812 */ /* 0x000fe4000784c0ff */
[----:B------:R-:W-:Y:S02]  /*0390*/  LEA.HI R6, R6, R7, RZ, 0x3 ;  /* 0x0000000706067211 */ /* 0x000fe400078f18ff */
[----:B-----5:R-:W-:Y:S02]  /*03a0*/  ISETP.NE.OR P0, PT, R0, RZ, !P0 ;  /* 0x000000ff0000720c */ /* 0x020fe40004705670 */
[--C-:B------:R-:W-:Y:S02]  /*03b0*/  SHF.R.S32.HI R0, RZ, 0x3, R6.reuse ;  /* 0x00000003ff007819 */ /* 0x100fe40000011406 */
[----:B------:R-:W-:-:S02]  /*03c0*/  SHF.R.S32.HI R9, RZ, 0x1f, R6 ;  /* 0x0000001fff097819 */ /* 0x000fc40000011406 */
[----:B------:R-:W-:Y:S02]  /*03d0*/  SHF.R.S32.HI R6, RZ, 0x1f, R3 ;  /* 0x0000001fff067819 */ /* 0x000fe40000011403 */
[----:B------:R-:W-:Y:S02]  /*03e0*/  LEA.HI R9, R9, R0, RZ, 0x2 ;  /* 0x0000000009097211 */ /* 0x000fe400078f10ff */
[----:B------:R-:W-:Y:S02]  /*03f0*/  LEA.HI R6, R6, R3, RZ, 0x2 ;  /* 0x0000000306067211 */ /* 0x000fe400078f10ff */
[----:B-1----:R-:W-:Y:S01]  /*0400*/  I2FP.F32.U32 R8, R4 ;  /* 0x0000000400087245 */ /* 0x002fe20000201000 */
[----:B------:R-:W-:Y:S01]  /*0410*/  VOTEU.ALL UP0, P0 ;  /* 0x00000000003f7886 */ /* 0x000fe20000000000 */
[----:B------:R-:W-:Y:S01]  /*0420*/  LOP3.LUT R6, R6, 0x3ffffffc, RZ, 0xc0, !PT ;  /* 0x3ffffffc06067812 */ /* 0x000fe200078ec0ff */
[----:B------:R-:W-:Y:S01]  /*0430*/  VOTEU.ALL UP1, P0 ;  /* 0x00000000003f7886 */ /* 0x000fe20000020000 */
[----:B------:R-:W-:Y:S01]  /*0440*/  LOP3.LUT R9, R9, 0xfffffffc, RZ, 0xc0, !PT ;  /* 0xfffffffc09097812 */ /* 0x000fe200078ec0ff */
[----:B------:R-:W-:Y:S01]  /*0450*/  FMUL R12, R8, UR4 ;  /* 0x00000004080c7c20 */ /* 0x000fe20008400000 */
[----:B------:R-:W1:Y:S01]  /*0460*/  @!UP0 S2UR UR7, SR_CgaCtaId ;  /* 0x00000000000789c3 */ /* 0x000e620000008800 */
[----:B------:R-:W-:Y:S01]  /*0470*/  IMAD.IADD R11, R3, 0x1, -R6 ;  /* 0x00000001030b7824 */ /* 0x000fe200078e0a06 */
[----:B0-----:R-:W-:Y:S01]  /*0480*/  I2FP.F32.U32 R6, UR8 ;  /* 0x0000000800067c45 */ /* 0x001fe20008201000 */
[----:B------:R-:W-:Y:S01]  /*0490*/  IMAD.IADD R0, R0, 0x1, -R9 ;  /* 0x0000000100007824 */ /* 0x000fe200078e0a09 */
[----:B------:R-:W-:Y:S01]  /*04a0*/  ULDC UR4, c[0x0][0x150] ;  /* 0x0000540000047ab9 */ /* 0x000fe20000000800 */
[----:B------:R-:W0:Y:S01]  /*04b0*/  F2I.U32.TRUNC.NTZ R12, R12 ;  /* 0x0000000c000c7305 */ /* 0x000e22000020f000 */
[----:B------:R-:W-:Y:S01]  /*04c0*/  SHF.R.S32.HI R3, RZ, 0x1f, R2 ;  /* 0x0000001fff037819 */ /* 0x000fe20000011402 */
[----:B------:R-:W-:Y:S01]  /*04d0*/  FMUL R8, R6, UR4 ;  /* 0x0000000406087c20 */ /* 0x000fe20008400000 */
[----:B------:R-:W5:Y:S01]  /*04e0*/  LDC R9, c[0x0][0x148] ;  /* 0x00005200ff097b82 */ /* 0x000f620000000800 */
[----:B------:R-:W-:Y:S01]  /*04f0*/  IMAD R11, R11, 0x4, R0 ;  /* 0x000000040b0b7824 */ /* 0x000fe200078e0200 */
[----:B------:R-:W-:Y:S01]  /*0500*/  LEA.HI R3, R3, R2, RZ, 0x2 ;  /* 0x0000000203037211 */ /* 0x000fe200078f10ff */
[----:B------:R-:W-:Y:S01]  /*0510*/  UMOV UR4, 0x20 ;  /* 0x0000002000047882 */ /* 0x000fe20000000000 */
[----:B------:R-:W-:Y:S01]  /*0520*/  @!UP0 UMOV UR6, 0x400 ;  /* 0x0000040000068882 */ /* 0x000fe20000000000 */
[----:B------:R-:W4:Y:S01]  /*0530*/  F2I.U32.TRUNC.NTZ R8, R8 ;  /* 0x0000000800087305 */ /* 0x000f22000020f000 */
[----:B------:R-:W-:Y:S01]  /*0540*/  LOP3.LUT R3, R3, 0xfffffffc, RZ, 0xc0, !PT ;  /* 0xfffffffc03037812 */ /* 0x000fe200078ec0ff */
[----:B------:R-:W-:Y:S01]  /*0550*/  IMAD.SHL.U32 R6, R11, 0x4, RZ ;  /* 0x000000040b067824 */ /* 0x000fe200078e00ff */
[----:B------:R-:W-:-:S04]  /*0560*/  @!UP0 UIADD3 UR4, -UR4, 0x100000, URZ ;  /* 0x0010000004048890 */ /* 0x000fc8000fffe13f */
[----:B------:R-:W-:Y:S02]  /*0570*/  @!UP0 USHF.L.U32 UR5, UR4, 0xb, URZ ;  /* 0x0000000b04058899 */ /* 0x000fe4000800063f */
[----:B------:R-:W-:Y:S01]  /*0580*/  @!UP0 USHF.L.U32 UR4, UR4, 0x1, URZ ;  /* 0x0000000104048899 */ /* 0x000fe2000800063f */
[----:B--2---:R-:W-:Y:S01]  /*0590*/  ISETP.EQ.U32.AND P3, PT, R13, 0x1, PT ;  /* 0x000000010d00780c */ /* 0x004fe20003f62070 */
[----:B------:R-:W-:Y:S01]  /*05a0*/  IMAD.IADD R0, R2, 0x1, -R3 ;  /* 0x0000000102007824 */ /* 0x000fe200078e0a03 */
[----:B------:R-:W-:Y:S01]  /*05b0*/  LOP3.LUT R23, R11, 0xc, R6, 0x78, !PT ;  /* 0x0000000c0b177812 */ /* 0x000fe200078e7806 */
[----:B0-----:R-:W-:Y:S01]  /*05c0*/  IMAD.MOV R14, RZ, RZ, -R12 ;  /* 0x000000ffff0e7224 */ /* 0x001fe200078e0a0c */
[----:B-1----:R-:W-:Y:S02]  /*05d0*/  @!UP0 ULEA UR6, UR7, UR6, 0x18 ;  /* 0x0000000607068291 */ /* 0x002fe4000f8ec03f */
[C---:B------:R-:W-:Y:S01]  /*05e0*/  ISETP.NE.AND P1, PT, R0.reuse, 0x3, PT ;  /* 0x000000030000780c */ /* 0x040fe20003f25270 */
[----:B------:R-:W-:Y:S01]  /*05f0*/  VOTEU.ALL UP0, P0 ;  /* 0x00000000003f7886 */ /* 0x000fe20000000000 */
[----:B------:R-:W-:Y:S01]  /*0600*/  ISETP.LT.U32.AND P0, PT, R23, 0x2, !P2 ;  /* 0x000000021700780c */ /* 0x000fe20005701070 */
[----:B----4-:R-:W-:Y:S01]  /*0610*/  IMAD.MOV R3, RZ, RZ, -R8 ;  /* 0x000000ffff037224 */ /* 0x010fe200078e0a08 */
[----:B------:R-:W-:Y:S01]  /*0620*/  ISETP.EQ.OR P1, PT, R0, RZ, !P1 ;  /* 0x000000ff0000720c */ /* 0x000fe20004f22670 */
[C---:B------:R-:W-:Y:S01]  /*0630*/  VIADD R8, R5.reuse, 0xffffffff ;  /* 0xffffffff05087836 */ /* 0x040fe20000000000 */
[----:B------:R-:W-:Y:S01]  /*0640*/  ISETP.NE.AND P2, PT, R5, RZ, PT ;  /* 0x000000ff0500720c */ /* 0x000fe20003f45270 */
[----:B-----5:R-:W-:Y:S01]  /*0650*/  IMAD R2, R9, R14, R4 ;  /* 0x0000000e09027224 */ /* 0x020fe200078e0204 */
[----:B------:R-:W-:Y:S01]  /*0660*/  ISETP.EQ.AND P1, PT, R5, RZ, P1 ;  /* 0x000000ff0500720c */ /* 0x000fe20000f22270 */
[----:B---3--:R-:W-:Y:S01]  /*0670*/  IMAD R3, R10, R3, UR8 ;  /* 0x000000080a037e24 */ /* 0x008fe2000f8e0203 */
[----:B------:R-:W-:Y:S01]  /*0680*/  ISETP.GE.U32.AND P5, PT, R8, 0x2, PT ;  /* 0x000000020800780c */ /* 0x000fe20003fa6070 */
[----:B------:R-:W0:Y:S02]  /*0690*/  FENCE.VIEW.ASYNC.S ;  /* 0x00000000000073c6 */ /* 0x000e240000000000 */
[----:B0-----:R0:W1:Y:S01]  /*06a0*/  @!UP0 SYNCS.EXCH.64 URZ, [UR6+0x40], UR4 ;  /* 0x00004004063f85b2 */ /* 0x0010620008000100 */
[----:B------:R-:W-:-:S02]  /*06b0*/  ISETP.NE.AND P4, PT, R2, R23, PT ;  /* 0x000000170200720c */ /* 0x000fc40003f85270 */
[----:B------:R-:W-:Y:S02]  /*06c0*/  SEL R19, RZ, 0x1, !P1 ;  /* 0x00000001ff137807 */ /* 0x000fe40004800000 */
[----:B------:R-:W-:Y:S02]  /*06d0*/  ISETP.EQ.OR P4, PT, R3, RZ, !P4 ;  /* 0x000000ff0300720c */ /* 0x000fe40006782670 */
[----:B------:R-:W-:Y:S02]  /*06e0*/  SEL R19, R19, 0x2, P5 ;  /* 0x0000000213137807 */ /* 0x000fe40002800000 */
[----:B------:R-:W-:-:S04]  /*06f0*/  PLOP3.LUT P0, PT, P0, P4, PT, 0x80, 0x0 ;  /* 0x000000000000781c */ /* 0x000fc80000709070 */
[----:B------:R-:W-:Y:S01]  /*0700*/  P2R R157, PR, RZ, 0x1 ;  /* 0x00000001ff9d7803 */ /* 0x000fe20000000000 */
[----:B------:R0:W2:Y:S01]  /*0710*/  @!UP1 SYNCS.EXCH.64 URZ, [UR6+0x48], UR4 ;  /* 0x00004804063f95b2 */ /* 0x0000a20008000100 */
[----:B------:R-:W-:Y:S01]  /*0720*/  NOP ;  /* 0x0000000000007918 */ /* 0x000fe20000000000 */
[----:B------:R-:W-:Y:S06]  /*0730*/  @!P3 BRA `(.L_x_3) ;  /* 0x000000000008b947 */ /* 0x000fec0003800000 */
[----:B-12---:R-:W-:Y:S01]  /*0740*/  UCGABAR_ARV ;  /* 0x00000000000079c7 */ /* 0x006fe20008000000 */
[----:B------:R-:W-:Y:S05]  /*0750*/  BRA `(.L_x_4) ;  /* 0x0000000000047947 */ /* 0x000fea0003800000 */
.L_x_3:
[----:B-12---:R-:W-:Y:S01]  /*0760*/  NOP ;  /* 0x0000000000007918 */ /* 0x006fe20000000000 */
.L_x_4:
[----:B------:R-:W1:Y:S01]  /*0770*/  LDC R2, c[0x0][0x65c] ;  /* 0x00019700ff027b82 */ /* 0x000e620000000800 */
[----:B------:R-:W-:Y:S02]  /*0780*/  IMAD.U32 R6, RZ, RZ, UR8 ;  /* 0x00000008ff067e24 */ /* 0x000fe4000f8e00ff */
[----:B------:R-:W-:Y:S01]  /*0790*/  IMAD.MOV.U32 R7, RZ, RZ, RZ ;  /* 0x000000ffff077224 */ /* 0x000fe200078e00ff */
[----:B-1----:R-:W-:-:S04]  /*07a0*/  ISETP.NE.AND P1, PT, R2, 0x1, PT ;  /* 0x000000010200780c */ /* 0x002fc80003f25270 */
[----:B------:R-:W-:-:S09]  /*07b0*/  P2R R5, PR, RZ, 0x2 ;  /* 0x00000002ff057803 */ /* 0x000fd20000000000 */
[----:B------:R-:W1:Y:S01]  /*07c0*/  @P1 LDC R17, c[0x0][0x10] ;  /* 0x00000400ff111b82 */ /* 0x000e620000000800 */
[----:B------:R-:W-:Y:S02]  /*07d0*/  @P1 IMAD.MOV.U32 R5, RZ, RZ, RZ ;  /* 0x000000ffff051224 */ /* 0x000fe400078e00ff */
[----:B------:R-:W-:-:S05]  /*07e0*/  @P1 IMAD.MOV.U32 R13, RZ, RZ, RZ ;  /* 0x000000ffff0d1224 */ /* 0x000fca00078e00ff */
[----:B------:R-:W2:Y:S01]  /*07f0*/  @!P1 LDC R11, c[0x0][0xc] ;  /* 0x00000300ff0b9b82 */ /* 0x000ea20000000800 */
[----:B-1----:R-:W-:-:S04]  /*0800*/  @P1 IMAD.WIDE.U32 R16, R17, UR8, R4 ;  /* 0x0000000811101c25 */ /* 0x002fc8000f8e0004 */
[----:B------:R-:W-:Y:S02]  /*0810*/  @P1 IMAD.IADD R17, R17, 0x1, R13 ;  /* 0x0000000111111824 */ /* 0x000fe400078e020d */
[----:B--2---:R-:W-:-:S04]  /*0820*/  @!P1 IMAD.WIDE.U32 R6, R4, R11, R6 ;  /* 0x0000000b04069225 */ /* 0x004fc800078e0006 */
[----:B------:R-:W-:Y:S02]  /*0830*/  @!P1 IMAD.MOV.U32 R16, RZ, RZ, R6 ;  /* 0x000000ffff109224 */ /* 0x000fe400078e0006 */
[----:B------:R-:W-:Y:S01]  /*0840*/  @!P1 IMAD.MOV.U32 R17, RZ, RZ, R7 ;  /* 0x000000ffff119224 */ /* 0x000fe200078e0007 */
[----:B------:R-:W-:Y:S06]  /*0850*/  @!P3 BRA `(.L_x_5) ;  /* 0x00000000000cb947 */ /* 0x000fec0003800000 */
[----:B------:R-:W-:Y:S01]  /*0860*/  UCGABAR_WAIT ;  /* 0x0000000000007dc7 */ /* 0x000fe20008000000 */
[----:B------:R-:W-:Y:S01]  /*0870*/  CCTL.IVALL ;  /* 0x00000000ff00798f */ /* 0x000fe20002000000 */
[----:B------:R-:W-:Y:S05]  /*0880*/  BRA `(.L_x_6) ;  /* 0x0000000000047947 */ /* 0x000fea0003800000 */
.L_x_5:
[----:B------:R-:W-:Y:S06]  /*0890*/  BAR.SYNC.DEFER_BLOCKING 0x0 ;  /* 0x0000000000007b1d */ /* 0x000fec0000010000 */
.L_x_6:
[----:B------:R-:W-:Y:S05]  /*08a0*/  @!P2 BRA `(.L_x_7) ;  /* 0x0000007c0068a947 */ /* 0x000fea0003800000 */
[----:B------:R-:W-:-:S13]  /*08b0*/  ISETP.GT.U32.AND P0, PT, R8, 0x1, PT ;  /* 0x000000010800780c */ /* 0x000fda0003f04070 */
[----:B0-----:R-:W-:Y:S05]  /*08c0*/  @P0 EXIT ;  /* 0x000000000000094d */ /* 0x001fea0003800000 */
[----:B------:R-:W-:Y:S01]  /*08d0*/  ULDC.64 UR4, c[0x0][0x650] ;  /* 0x0001940000047ab9 */ /* 0x000fe20000000a00 */
[----:B------:R-:W-:Y:S01]  /*08e0*/  PRMT R0, RZ, 0x7610, R0 ;  /* 0x00007610ff007816 */ /* 0x000fe20000000000 */
[----:B------:R-:W-:Y:S01]  /*08f0*/  IMAD.MOV.U32 R153, RZ, RZ, -0x1 ;  /* 0xffffffffff997424 */ /* 0x000fe200078e00ff */
[----:B------:R-:W-:Y:S01]  /*0900*/  ISETP.GE.U32.AND P0, PT, R16, UR4, PT ;  /* 0x0000000410007c0c */ /* 0x000fe2000bf06070 */
[----:B------:R-:W-:Y:S02]  /*0910*/  IMAD.MOV.U32 R152, RZ, RZ, -0x1 ;  /* 0xffffffffff987424 */ /* 0x000fe400078e00ff */
[----:B------:R-:W-:Y:S01]  /*0920*/  IMAD.MOV.U32 R22, RZ, RZ, -0x1 ;  /* 0xffffffffff167424 */ /* 0x000fe200078e00ff */
[----:B------:R-:W-:-:S13]  /*0930*/  ISETP.GE.U32.AND.EX P0, PT, R17, UR5, PT, P0 ;  /* 0x0000000511007c0c */ /* 0x000fda000bf06100 */
[----:B------:R-:W-:Y:S05]  /*0940*/  @P0 BRA `(.L_x_8) ;  /* 0x00000004002c0947 */ /* 0x000fea0003800000 */
[----:B------:R-:W0:Y:S01]  /*0950*/  LDC.64 R20, c[0x0][0x628] ;  /* 0x00018a00ff147b82 */ /* 0x000e220000000a00 */
[----:B------:R-:W-:Y:S02]  /*0960*/  IMAD.MOV.U32 R6, RZ, RZ, R16 ;  /* 0x000000ffff067224 */ /* 0x000fe400078e0010 */
[----:B------:R-:W-:-:S05]  /*0970*/  IMAD.MOV.U32 R7, RZ, RZ, R17 ;  /* 0x000000ffff077224 */ /* 0x000fca00078e0011 */
[----:B------:R-:W1:Y:S08]  /*0980*/  LDC R0, c[0x0][0x630] ;  /* 0x00018c00ff007b82 */ /* 0x000e700000000800 */
[----:B------:R-:W2:Y:S01]  /*0990*/  LDC.64 R24, c[0x0][0x620] ;  /* 0x00018800ff187b82 */ /* 0x000ea20000000a00 */
[----:B0-----:R-:W-:-:S04]  /*09a0*/  ISETP.NE.U32.AND P0, PT, R20, RZ, PT ;  /* 0x000000ff1400720c */ /* 0x001fc80003f05070 */
[----:B------:R-:W-:-:S13]  /*09b0*/  ISETP.NE.AND.EX P0, PT, R21, RZ, PT, P0 ;  /* 0x000000ff1500720c */ /* 0x000fda0003f05300 */
[----:B-12---:R-:W-:Y:S05]  /*09c0*/  @!P0 BRA `(.L_x_9) ;  /* 0x0000000000288947 */ /* 0x006fea0003800000 */
[----:B------:R-:W0:Y:S02]  /*09d0*/  LDC R13, c[0x0][0x634] ;  /* 0x00018d00ff0d7b82 */ /* 0x000e240000000800 */
[----:B0-----:R-:W-:-:S05]  /*09e0*/  IADD3 R13, P0, R16, R13, RZ ;  /* 0x0000000d100d7210 */ /* 0x001fca0007f1e0ff */
[----:B------:R-:W-:-:S04]  /*09f0*/  IMAD.X R15, RZ, RZ, R17, P0 ;  /* 0x000000ffff0f7224 */ /* 0x000fc800000e0611 */
[----:B------:R-:W-:-:S04]  /*0a00*/  IMAD.WIDE.U32 R6, R15, R20, RZ ;  /* 0x000000140f067225 */ /* 0x000fc800078e00ff */
[----:B------:R-:W-:-:S04]  /*0a10*/  IMAD.WIDE.U32 R10, P0, R13, R21, R6 ;  /* 0x000000150d0a7225 */ /* 0x000fc80007800006 */
[----:B------:R-:W-:-:S04]  /*0a20*/  IMAD.WIDE.U32 R6, R13, R20, RZ ;  /* 0x000000140d067225 */ /* 0x000fc800078e00ff */
[----:B------:R-:W-:Y:S01]  /*0a30*/  IMAD.X R13, RZ, RZ, RZ, P0 ;  /* 0x000000ffff0d7224 */ /* 0x000fe200000e06ff */
[----:B------:R-:W-:Y:S01]  /*0a40*/  IADD3 RZ, P0, R7, R10, RZ ;  /* 0x0000000a07ff7210 */ /* 0x000fe20007f1e0ff */
[----:B------:R-:W-:-:S04]  /*0a50*/  IMAD.MOV.U32 R12, RZ, RZ, R11 ;  /* 0x000000ffff0c7224 */ /* 0x000fc800078e000b */
[----:B------:R-:W-:-:S08]  /*0a60*/  IMAD.WIDE.U32.X R6, R15, R21, R12, P0 ;  /* 0x000000150f067225 */ /* 0x000fd000000e040c */
.L_x_9:
[----:B------:R-:W0:Y:S01]  /*0a70*/  LDC.64 R20, c[0x0][0x640] ;  /* 0x00019000ff147b82 */ /* 0x000e220000000a00 */
[--C-:B------:R-:W-:Y:S01]  /*0a80*/  SHF.R.U64 R27, R6, R0, R7.reuse ;  /* 0x00000000061b7219 */ /* 0x100fe20000001207 */
[----:B------:R-:W-:Y:S01]  /*0a90*/  IMAD R28, R9, R14, R4 ;  /* 0x0000000e091c7224 */ /* 0x000fe200078e0204 */
[----:B------:R-:W-:Y:S02]  /*0aa0*/  SHF.R.U32.HI R0, RZ, R0, R7 ;  /* 0x00000000ff007219 */ /* 0x000fe40000011607 */
[----:B------:R-:W-:-:S03]  /*0ab0*/  IADD3 R5, P0, RZ, -R27, RZ ;  /* 0x8000001bff057210 */ /* 0x000fc60007f1e0ff */
[----:B------:R-:W1:Y:S02]  /*0ac0*/  LDC R8, c[0x0][0x618] ;  /* 0x00018600ff087b82 */ /* 0x000e640000000800 */
[----:B------:R-:W-:-:S04]  /*0ad0*/  IMAD.X R7, RZ, RZ, ~R0, P0 ;  /* 0x000000ffff077224 */ /* 0x000fc800000e0e00 */
[-C--:B------:R-:W-:Y:S02]  /*0ae0*/  IMAD R0, R7, R24.reuse, RZ ;  /* 0x0000001807007224 */ /* 0x080fe400078e02ff */
[----:B------:R-:W2:Y:S01]  /*0af0*/  LDC R11, c[0x0][0x608] ;  /* 0x00018200ff0b7b82 */ /* 0x000ea20000000800 */
[----:B------:R-:W-:-:S04]  /*0b00*/  IMAD.WIDE.U32 R6, R5, R24, R16 ;  /* 0x0000001805067225 */ /* 0x000fc800078e0010 */
[----:B------:R-:W-:Y:S02]  /*0b10*/  IMAD R5, R5, R25, R0 ;  /* 0x0000001905057224 */ /* 0x000fe400078e0200 */
[----:B------:R-:W-:Y:S01]  /*0b20*/  IMAD.MOV.U32 R25, RZ, RZ, 0x1 ;  /* 0x00000001ff197424 */ /* 0x000fe200078e00ff */
[----:B------:R-:W3:Y:S01]  /*0b30*/  LDC R12, c[0x0][0x658] ;  /* 0x00019600ff0c7b82 */ /* 0x000ee20000000800 */
[----:B0-----:R-:W-:Y:S01]  /*0b40*/  ISETP.NE.U32.AND P0, PT, R20, RZ, PT ;  /* 0x000000ff1400720c */ /* 0x001fe20003f05070 */
[----:B------:R-:W-:Y:S02]  /*0b50*/  IMAD.IADD R5, R7, 0x1, R5 ;  /* 0x0000000107057824 */ /* 0x000fe400078e0205 */
[----:B------:R-:W-:Y:S01]  /*0b60*/  IMAD.MOV.U32 R7, RZ, RZ, -0x1 ;  /* 0xffffffffff077424 */ /* 0x000fe200078e00ff */
[----:B------:R-:W-:-:S03]  /*0b70*/  ISETP.NE.AND.EX P0, PT, R21, RZ, PT, P0 ;  /* 0x000000ff1500720c */ /* 0x000fc60003f05300 */
[----:B------:R-:W0:Y:S01]  /*0b80*/  LDC R15, c[0x0][0x600] ;  /* 0x00018000ff0f7b82 */ /* 0x000e220000000800 */
[-CC-:B-1----:R-:W-:Y:S02]  /*0b90*/  SHF.R.U64 R13, R6, R8.reuse, R5.reuse ;  /* 0x00000008060d7219 */ /* 0x182fe40000001205 */
[----:B------:R-:W-:-:S05]  /*0ba0*/  SHF.R.U32.HI R0, RZ, R8, R5 ;  /* 0x00000008ff007219 */ /* 0x000fca0000011605 */
[----:B------:R-:W1:Y:S01]  /*0bb0*/  LDC R22, c[0x0][0x648] ;  /* 0x00019200ff167b82 */ /* 0x000e620000000800 */
[-CC-:B--2---:R-:W-:Y:S02]  /*0bc0*/  SHF.R.U64 R29, R13, R11.reuse, R0.reuse ;  /* 0x0000000b0d1d7219 */ /* 0x184fe40000001200 */
[----:B------:R-:W-:-:S05]  /*0bd0*/  SHF.R.U32.HI R5, RZ, R11, R0 ;  /* 0x0000000bff057219 */ /* 0x000fca0000011600 */
[----:B------:R-:W2:Y:S01]  /*0be0*/  LDC R24, c[0x0][0x638] ;  /* 0x00018e00ff187b82 */ /* 0x000ea20000000800 */
[-CC-:B---3--:R-:W-:Y:S02]  /*0bf0*/  SHF.R.U64 R14, R29, R12.reuse, R5.reuse ;  /* 0x0000000c1d0e7219 */ /* 0x188fe40000001205 */
[-C--:B------:R-:W-:Y:S02]  /*0c00*/  SHF.L.U32 R0, R7, R12.reuse, RZ ;  /* 0x0000000c07007219 */ /* 0x080fe400000006ff */
[----:B------:R-:W-:Y:S01]  /*0c10*/  SHF.R.U32.HI R5, RZ, R12, R5 ;  /* 0x0000000cff057219 */ /* 0x000fe20000011605 */
[----:B------:R-:W-:Y:S01]  /*0c20*/  IMAD.MOV.U32 R4, RZ, RZ, R14 ;  /* 0x000000ffff047224 */ /* 0x000fe200078e000e */
[----:B------:R-:W-:Y:S01]  /*0c30*/  LOP3.LUT R10, RZ, R0, RZ, 0x33, !PT ;  /* 0x00000000ff0a7212 */ /* 0x000fe200078e33ff */
[----:B------:R-:W3:Y:S01]  /*0c40*/  LDC R26, c[0x0][0x610] ;  /* 0x00018400ff1a7b82 */ /* 0x000ee20000000800 */
[----:B------:R-:W-:Y:S05]  /*0c50*/  @!P0 BRA `(.L_x_10) ;  /* 0x0000000000288947 */ /* 0x000fea0003800000 */
[----:B------:R-:W4:Y:S02]  /*0c60*/  LDC R9, c[0x0][0x64c] ;  /* 0x00019300ff097b82 */ /* 0x000f240000000800 */
[----:B----4-:R-:W-:-:S05]  /*0c70*/  IADD3 R9, P0, R14, R9, RZ ;  /* 0x000000090e097210 */ /* 0x010fca0007f1e0ff */
        /* <DEDUP_REMOVED lines=8> */
.L_x_10:
[----:B-1----:R-:W-:Y:S01]  /*0d00*/  SHF.R.U64 R4, R4, R22, R5 ;  /* 0x0000001604047219 */ /* 0x002fe20000001205 */
[----:B0-----:R-:W-:Y:S01]  /*0d10*/  VIADD R6, R15, 0xffffffff ;  /* 0xffffffff0f067836 */ /* 0x001fe20000000000 */
[----:B------:R-:W-:Y:S01]  /*0d20*/  SHF.L.U32 R0, R25, R12, RZ ;  /* 0x0000000c19007219 */ /* 0x000fe200000006ff */
[----:B------:R-:W-:Y:S01]  /*0d30*/  IMAD.MOV.U32 R22, RZ, RZ, R27 ;  /* 0x000000ffff167224 */ /* 0x000fe200078e001b */
[----:B------:R-:W-:Y:S01]  /*0d40*/  LOP3.LUT R5, R29, R10, RZ, 0xc0, !PT ;  /* 0x0000000a1d057212 */ /* 0x000fe200078ec0ff */
[----:B------:R-:W-:Y:S01]  /*0d50*/  IMAD.MOV R7, RZ, RZ, -R4 ;  /* 0x000000ffff077224 */ /* 0x000fe200078e0a04 */
[----:B------:R-:W-:Y:S02]  /*0d60*/  SEL R3, R3, R28, !P1 ;  /* 0x0000001c03037207 */ /* 0x000fe40004800000 */
[----:B------:R-:W-:Y:S01]  /*0d70*/  LOP3.LUT R6, R13, R6, RZ, 0xc0, !PT ;  /* 0x000000060d067212 */ /* 0x000fe200078ec0ff */
[----:B------:R-:W-:Y:S02]  /*0d80*/  IMAD R4, R0, R4, R5 ;  /* 0x0000000400047224 */ /* 0x000fe400078e0205 */
[----:B--2---:R-:W-:-:S02]  /*0d90*/  IMAD R0, R7, R24, R14 ;  /* 0x0000001807007224 */ /* 0x004fc400078e020e */
[----:B---3--:R-:W-:Y:S02]  /*0da0*/  IMAD R3, R4, R26, R3 ;  /* 0x0000001a04037224 */ /* 0x008fe400078e0203 */
[----:B------:R-:W-:Y:S02]  /*0db0*/  IMAD.MOV.U32 R5, RZ, RZ, 0x1 ;  /* 0x00000001ff057424 */ /* 0x000fe400078e00ff */
[----:B------:R-:W-:-:S03]  /*0dc0*/  IMAD R4, R0, R15, R6 ;  /* 0x0000000f00047224 */ /* 0x000fc600078e0206 */
[----:B------:R-:W-:Y:S02]  /*0dd0*/  PRMT R0, R5, 0x7610, R0 ;  /* 0x0000761005007816 */ /* 0x000fe40000000000 */
[----:B------:R-:W-:Y:S02]  /*0de0*/  SEL R152, R4, R3, !P1 ;  /* 0x0000000304987207 */ /* 0x000fe40004800000 */
[----:B------:R-:W-:-:S07]  /*0df0*/  SEL R153, R3, R4, !P1 ;  /* 0x0000000403997207 */ /* 0x000fce0004800000 */
.L_x_8:
[----:B------:R-:W-:-:S08]  /*0e00*/  NOP ;  /* 0x0000000000007918 */ /* 0x000fd00000000000 */
[----:B------:R-:W0:Y:S02]  /*0e10*/  USETMAXREG.TRY_ALLOC.CTAPOOL UP0, 0xe8 ;  /* 0x000000e8000079c8 */ /* 0x000e240008000600 */
[----:B0-----:R-:W-:-:S13]  /*0e20*/  PLOP3.LUT P0, PT, PT, PT, UP0, 0x80, 0x0 ;  /* 0x000000000000781c */ /* 0x001fda0003f0f008 */
[----:B------:R-:W-:Y:S05]  /*0e30*/  @!P0 BRA `(.L_x_8) ;  /* 0xfffffffc00f08947 */ /* 0x000fea000383ffff */
[----:B------:R-:W-:Y:S01]  /*0e40*/  ULDC.64 UR4, c[0x0][0x598] ;  /* 0x0001660000047ab9 */ /* 0x000fe20000000a00 */
[----:B------:R-:W-:Y:S01]  /*0e50*/  ULDC.64 UR36, c[0x0][0x208] ;  /* 0x0000820000247ab9 */ /* 0x000fe20000000a00 */
[----:B------:R-:W-:-:S04]  /*0e60*/  ISETP.NE.U32.AND P0, PT, RZ, UR4, PT ;  /* 0x00000004ff007c0c */ /* 0x000fc8000bf05070 */
[----:B------:R-:W-:-:S13]  /*0e70*/  ISETP.NE.AND.EX P0, PT, RZ, UR5, PT, P0 ;  /* 0x00000005ff007c0c */ /* 0x000fda000bf05300 */
[----:B------:R-:W-:Y:S05]  /*0e80*/  @!P0 BRA `(.L_x_11) ;  /* 0x00000000001c8947 */ /* 0x000fea0003800000 */
[----:B------:R-:W0:Y:S02]  /*0e90*/  LDC.64 R4, c[0x0][0x598] ;  /* 0x00016600ff047b82 */ /* 0x000e240000000a00 */
[----:B0-----:R-:W2:Y:S02]  /*0ea0*/  LDG.E.64 R4, desc[UR36][R4.64] ;  /* 0x0000002404047981 */ /* 0x001ea4000c1e1b00 */
[----:B--2---:R-:W-:-:S04]  /*0eb0*/  ISETP.NE.U32.AND P0, PT, R4, RZ, PT ;  /* 0x000000ff0400720c */ /* 0x004fc80003f05070 */
[----:B------:R-:W-:-:S13]  /*0ec0*/  ISETP.NE.AND.EX P0, PT, R5, RZ, PT, P0 ;  /* 0x000000ff0500720c */ /* 0x000fda0003f05300 */
[----:B------:R-:W-:Y:S05]  /*0ed0*/  @!P0 BRA `(.L_x_11) ;  /* 0x0000000000088947 */ /* 0x000fea0003800000 */
[----:B------:R0:W5:Y:S01]  /*0ee0*/  LD.E R154, desc[UR36][R4.64] ;  /* 0x00000024049a7980 */ /* 0x000162000c101900 */
[----:B------:R-:W-:Y:S05]  /*0ef0*/  BRA `(.L_x_12) ;  /* 0x0000000000247947 */ /* 0x000fea0003800000 */
.L_x_11:
[----:B------:R-:W-:Y:S02]  /*0f00*/  ULDC.64 UR4, c[0x0][0x588] ;  /* 0x0001620000047ab9 */ /* 0x000fe40000000a00 */
[----:B------:R-:W-:-:S04]  /*0f10*/  ISETP.NE.U32.AND P0, PT, RZ, UR4, PT ;  /* 0x00000004ff007c0c */ /* 0x000fc8000bf05070 */
[----:B------:R-:W-:-:S13]  /*0f20*/  ISETP.NE.AND.EX P0, PT, RZ, UR5, PT, P0 ;  /* 0x00000005ff007c0c */ /* 0x000fda000bf05300 */
[----:B------:R-:W-:Y:S05]  /*0f30*/  @!P0 BRA `(.L_x_13) ;  /* 0x00000000000c8947 */ /* 0x000fea0003800000 */
[----:B------:R-:W0:Y:S02]  /*0f40*/  LDC.64 R154, c[0x0][0x588] ;  /* 0x00016200ff9a7b82 */ /* 0x000e240000000a00 */
[----:B0-----:R1:W5:Y:S01]  /*0f50*/  LDG.E R154, desc[UR36][R154.64] ;  /* 0x000000249a9a7981 */ /* 0x001362000c1e1900 */
[----:B------:R-:W-:Y:S05]  /*0f60*/  BRA `(.L_x_12) ;  /* 0x0000000000087947 */ /* 0x000fea0003800000 */
.L_x_13:
[----:B------:R-:W-:Y:S02]  /*0f70*/  ULDC UR4, c[0x0][0x580] ;  /* 0x0001600000047ab9 */ /* 0x000fe40000000800 */
[----:B------:R-:W-:-:S07]  /*0f80*/  IMAD.U32 R154, RZ, RZ, UR4 ;  /* 0x00000004ff9a7e24 */ /* 0x000fce000f8e00ff */
.L_x_12:
[----:B------:R-:W-:Y:S02]  /*0f90*/  ULDC.64 UR4, c[0x0][0x5a0] ;  /* 0x0001680000047ab9 */ /* 0x000fe40000000a00 */
[----:B------:R-:W-:-:S04]  /*0fa0*/  ISETP.NE.U32.AND P0, PT, RZ, UR4, PT ;  /* 0x00000004ff007c0c */ /* 0x000fc8000bf05070 */
[----:B------:R-:W-:-:S13]  /*0fb0*/  ISETP.NE.AND.EX P0, PT, RZ, UR5, PT, P0 ;  /* 0x00000005ff007c0c */ /* 0x000fda000bf05300 */
[----:B------:R-:W-:Y:S05]  /*0fc0*/  @!P0 BRA `(.L_x_14) ;  /* 0x00000000001c8947 */ /* 0x000fea0003800000 */
[----:B0-----:R-:W0:Y:S02]  /*0fd0*/  LDC.64 R4, c[0x0][0x5a0] ;  /* 0x00016800ff047b82 */ /* 0x001e240000000a00 */
[----:B0-----:R-:W2:Y:S02]  /*0fe0*/  LDG.E.64 R4, desc[UR36][R4.64] ;  /* 0x0000002404047981 */ /* 0x001ea4000c1e1b00 */
[----:B--2---:R-:W-:-:S04]  /*0ff0*/  ISETP.NE.U32.AND P0, PT, R4, RZ, PT ;  /* 0x000000ff0400720c */ /* 0x004fc80003f05070 */
[----:B------:R-:W-:-:S13]  /*1000*/  ISETP.NE.AND.EX P0, PT, R5, RZ, PT, P0 ;  /* 0x000000ff0500720c */ /* 0x000fda0003f05300 */
[----:B------:R-:W-:Y:S05]  /*1010*/  @!P0 BRA `(.L_x_14) ;  /* 0x0000000000088947 */ /* 0x000fea0003800000 */
[----:B-1----:R0:W5:Y:S01]  /*1020*/  LD.E R155, desc[UR36][R4.64] ;  /* 0x00000024049b7980 */ /* 0x002162000c101900 */
[----:B------:R-:W-:Y:S05]  /*1030*/  BRA `(.L_x_15) ;  /* 0x0000000000247947 */ /* 0x000fea0003800000 */
.L_x_14:
[----:B------:R-:W-:Y:S02]  /*1040*/  ULDC.64 UR4, c[0x0][0x590] ;  /* 0x0001640000047ab9 */ /* 0x000fe40000000a00 */
[----:B------:R-:W-:-:S04]  /*1050*/  ISETP.NE.U32.AND P0, PT, RZ, UR4, PT ;  /* 0x00000004ff007c0c */ /* 0x000fc8000bf05070 */
[----:B------:R-:W-:-:S13]  /*1060*/  ISETP.NE.AND.EX P0, PT, RZ, UR5, PT, P0 ;  /* 0x00000005ff007c0c */ /* 0x000fda000bf05300 */
[----:B------:R-:W-:Y:S05]  /*1070*/  @!P0 BRA `(.L_x_16) ;  /* 0x00000000000c8947 */ /* 0x000fea0003800000 */
[----:B0-----:R-:W1:Y:S02]  /*1080*/  LDC.64 R4, c[0x0][0x590] ;  /* 0x00016400ff047b82 */ /* 0x001e640000000a00 */
[----:B-1----:R1:W5:Y:S01]  /*1090*/  LDG.E R155, desc[UR36][R4.64] ;  /* 0x00000024049b7981 */ /* 0x002362000c1e1900 */
[----:B------:R-:W-:Y:S05]  /*10a0*/  BRA `(.L_x_15) ;  /* 0x0000000000087947 */ /* 0x000fea0003800000 */
.L_x_16:
[----:B------:R-:W-:Y:S02]  /*10b0*/  ULDC UR4, c[0x0][0x584] ;  /* 0x0001610000047ab9 */ /* 0x000fe40000000800 */
[----:B-1----:R-:W-:-:S07]  /*10c0*/  IMAD.U32 R155, RZ, RZ, UR4 ;  /* 0x00000004ff9b7e24 */ /* 0x002fce000f8e00ff */
.L_x_15:
[----:B------:R-:W-:-:S13]  /*10d0*/  LOP3.LUT P0, RZ, R0, 0xff, RZ, 0xc0, !PT ;  /* 0x000000ff00ff7812 */ /* 0x000fda000780c0ff */
[----:B------:R-:W-:Y:S05]  /*10e0*/  @!P0 EXIT ;  /* 0x000000000000894d */ /* 0x000fea0003800000 */
[----:B------:R-:W-:Y:S01]  /*10f0*/  ULDC UR4, c[0x0][0x28c] ;  /* 0x0000a30000047ab9 */ /* 0x000fe20000000800 */
[----:B------:R-:W-:Y:S01]  /*1100*/  UMOV UR38, URZ ;  /* 0x0000003f00267c82 */ /* 0x000fe20008000000 */
[----:B------:R-:W-:Y:S01]  /*1110*/  UIADD3 UR4, UR4, 0x1f, URZ ;  /* 0x0000001f04047890 */ /* 0x000fe2000fffe03f */
[----:B------:R-:W-:-:S03]  /*1120*/  UMOV UR39, URZ ;  /* 0x0000003f00277c82 */ /* 0x000fc60008000000 */
[----:B------:R-:W-:-:S04]  /*1130*/  USHF.R.S32.HI UR5, URZ, 0x1f, UR4 ;  /* 0x0000001f3f057899 */ /* 0x000fc80008011404 */
[----:B------:R-:W-:-:S04]  /*1140*/  ULEA.HI UR5, UR5, UR4, URZ, 0x5 ;  /* 0x0000000405057291 */ /* 0x000fc8000f8f283f */
[----:B------:R-:W-:-:S12]  /*1150*/  USHF.R.S32.HI UR40, URZ, 0x5, UR5 ;  /* 0x000000053f287899 */ /* 0x000fd80008011405 */
.L_x_296:
[----:B------:R-:W-:Y:S01]  /*1160*/  LOP3.LUT R0, R18, 0x80, RZ, 0xc0, !PT ;  /* 0x0000008012007812 */ /* 0x000fe200078ec0ff */
[----:B------:R-:W2:Y:S01]  /*1170*/  S2UR UR7, SR_CgaCtaId ;  /* 0x00000000000779c3 */ /* 0x000ea20000008800 */
[----:B------:R-:W-:Y:S02]  /*1180*/  UMOV UR6, 0x400 ;  /* 0x0000040000067882 */ /* 0x000fe40000000000 */
[----:B------:R-:W-:-:S06]  /*1190*/  SHF.R.U32.HI R0, RZ, 0x7, R0 ;  /* 0x00000007ff007819 */ /* 0x000fcc0000011600 */
[----:B---3--:R-:W3:Y:S01]  /*11a0*/  SHFL.IDX PT, R0, R0, RZ, 0x1f ;  /* 0x00001fff00007589 */ /* 0x008ee200000e0000 */
[----:B--2---:R-:W-:Y:S01]  /*11b0*/  ULEA UR6, UR7, UR6, 0x18 ;  /* 0x0000000607067291 */ /* 0x004fe2000f8ec03f */
[----:B---3--:R-:W-:-:S13]  /*11c0*/  R2UR UR4, R0 ;  /* 0x00000000000472ca */ /* 0x008fda00000e0000 */
[----:B------:R-:W-:-:S04]  /*11d0*/  ULEA.HI UR5, UR4, UR4, URZ, 0x1 ;  /* 0x0000000404057291 */ /* 0x000fc8000f8f083f */
[----:B------:R-:W-:-:S04]  /*11e0*/  ULOP3.LUT UR5, UR5, 0x1ffffe, URZ, 0xc0, !UPT ;  /* 0x001ffffe05057892 */ /* 0x000fc8000f8ec03f */
[----:B------:R-:W-:-:S03]  /*11f0*/  UIADD3 UR5, UR4, -UR5, URZ ;  /* 0x8000000504057290 */ /* 0x000fc6000fffe03f */
[----:B------:R-:W-:Y:S01]  /*1200*/  ULDC UR4, c[0x0][0x28c] ;  /* 0x0000a30000047ab9 */ /* 0x000fe20000000800 */
[----:B------:R-:W-:Y:S01]  /*1210*/  ULEA UR5, UR5, UR6, 0xb ;  /* 0x0000000605057291 */ /* 0x000fe2000f8e583f */
[----:B------:R-:W-:-:S03]  /*1220*/  ISETP.LT.AND P0, PT, RZ, UR4, PT ;  /* 0x00000004ff007c0c */ /* 0x000fc6000bf01270 */
[----:B------:R-:W-:-:S04]  /*1230*/  UIADD3 UR5, UR5, 0x100, URZ ;  /* 0x0000010005057890 */ /* 0x000fc8000fffe03f */
[----:B------:R-:W-:-:S04]  /*1240*/  USHF.R.U32.HI UR5, URZ, 0x4, UR5 ;  /* 0x000000043f057899 */ /* 0x000fc80008011605 */
[----:B------:R-:W-:Y:S02]  /*1250*/  ULOP3.LUT UR41, UR5, 0x3fff, URZ, 0xc0, !UPT ;  /* 0x00003fff05297892 */ /* 0x000fe4000f8ec03f */
[----:B0-----:R-:W-:Y:S10]  /*1260*/  @P0 BRA `(.L_x_17) ;  /* 0x0000000000400947 */ /* 0x001ff40003800000 */
[----:B------:R-:W-:Y:S01]  /*1270*/  MOV R0, 0x0 ;  /* 0x0000000000007802 */ /* 0x000fe20000000f00 */
[----:B------:R-:W-:Y:S01]  /*1280*/  ULDC.64 UR4, c[0x4][0x68] ;  /* 0x01001a0000047ab9 */ /* 0x000fe20000000a00 */
[----:B------:R-:W-:Y:S01]  /*1290*/  ULDC.64 UR6, c[0x4][0x8] ;  /* 0x0100020000067ab9 */ /* 0x000fe20000000a00 */
[----:B01----:R-:W-:Y:S01]  /*12a0*/  IMAD.U32 R4, RZ, RZ, UR4 ;  /* 0x00000004ff047e24 */ /* 0x003fe2000f8e00ff */
[----:B------:R0:W1:Y:S01]  /*12b0*/  LDC.64 R14, c[0x4][R0] ;  /* 0x01000000000e7b82 */ /* 0x0000620000000a00 */
[----:B------:R-:W-:Y:S01]  /*12c0*/  IMAD.U32 R5, RZ, RZ, UR5 ;  /* 0x00000005ff057e24 */ /* 0x000fe2000f8e00ff */
[----:B------:R-:W-:Y:S01]  /*12d0*/  ULDC.64 UR4, c[0x4][0x70] ;  /* 0x01001c0000047ab9 */ /* 0x000fe20000000a00 */
[----:B------:R-:W-:Y:S02]  /*12e0*/  IMAD.U32 R10, RZ, RZ, UR6 ;  /* 0x00000006ff0a7e24 */ /* 0x000fe4000f8e00ff */
[----:B------:R-:W-:Y:S02]  /*12f0*/  IMAD.U32 R6, RZ, RZ, UR4 ;  /* 0x00000004ff067e24 */ /* 0x000fe4000f8e00ff */
[----:B------:R-:W-:-:S02]  /*1300*/  IMAD.U32 R7, RZ, RZ, UR5 ;  /* 0x00000005ff077e24 */ /* 0x000fc4000f8e00ff */
[----:B------:R-:W-:Y:S02]  /*1310*/  IMAD.U32 R11, RZ, RZ, UR7 ;  /* 0x00000007ff0b7e24 */ /* 0x000fe4000f8e00ff */
[----:B------:R-:W-:Y:S02]  /*1320*/  IMAD.MOV.U32 R8, RZ, RZ, 0x1e1 ;  /* 0x000001e1ff087424 */ /* 0x000fe400078e00ff */
[----:B------:R-:W-:Y:S02]  /*1330*/  IMAD.MOV.U32 R12, RZ, RZ, 0x1 ;  /* 0x00000001ff0c7424 */ /* 0x000fe400078e00ff */
[----:B0-----:R-:W-:-:S07]  /*1340*/  IMAD.MOV.U32 R13, RZ, RZ, RZ ;  /* 0x000000ffff0d7224 */ /* 0x001fce00078e00ff */
[----:B------:R-:W-:-:S07]  /*1350*/  LEPC R20, `(.L_x_17) ;  /* 0x000000001014794e */ /* 0x000fce0000000000 */
[----:B-1---5:R-:W-:Y:S05]  /*1360*/  CALL.ABS.NOINC R14 ;  /* 0x000000000e007343 */ /* 0x022fea0003c00000 */
.L_x_17:
[----:B------:R-:W-:-:S04]  /*1370*/  LOP3.LUT R0, R19, 0x1, RZ, 0xfc, !PT ;  /* 0x0000000113007812 */ /* 0x000fc800078efcff */
[----:B------:R-:W-:-:S13]  /*1380*/  ISETP.NE.AND P0, PT, R0, 0x3, PT ;  /* 0x000000030000780c */ /* 0x000fda0003f05270 */
[----:B------:R-:W-:Y:S05]  /*1390*/  @!P0 BRA `(.L_x_18) ;  /* 0x0000000000048947 */ /* 0x000fea0003800000 */
[----:B------:R-:W-:Y:S01]  /*13a0*/  BPT.TRAP 0x1 ;  /* 0x000000040000795c */ /* 0x000fe20000300000 */
.L_x_18:
[----:B------:R-:W2:Y:S01]  /*13b0*/  S2UR UR5, SR_CgaCtaId ;  /* 0x00000000000579c3 */ /* 0x000ea20000008800 */
[----:B------:R-:W-:Y:S01]  /*13c0*/  UMOV UR4, 0x400 ;  /* 0x0000040000047882 */ /* 0x000fe20000000000 */
[----:B------:R-:W-:Y:S02]  /*13d0*/  IMAD.U32 R0, RZ, RZ, UR38 ;  /* 0x00000026ff007e24 */ /* 0x000fe4000f8e00ff */
[----:B------:R-:W-:-:S03]  /*13e0*/  IMAD.U32 R3, RZ, RZ, UR39 ;  /* 0x00000027ff037e24 */ /* 0x000fc6000f8e00ff */
[----:B------:R-:W-:Y:S01]  /*13f0*/  SHF.L.U32 R0, R0, 0x1f, RZ ;  /* 0x0000001f00007819 */ /* 0x000fe200000006ff */
[----:B--2---:R-:W-:-:S06]  /*1400*/  ULEA UR4, UR5, UR4, 0x18 ;  /* 0x0000000405047291 */ /* 0x004fcc000f8ec03f */
[----:B------:R-:W-:-:S04]  /*1410*/  IMAD.U32 R6, RZ, RZ, UR4 ;  /* 0x00000004ff067e24 */ /* 0x000fc8000f8e00ff */
[----:B------:R-:W-:-:S04]  /*1420*/  IMAD R3, R3, 0x8, R6 ;  /* 0x0000000803037824 */ /* 0x000fc800078e0206 */
[----:B------:R2:W3:Y:S01]  /*1430*/  SYNCS.PHASECHK.TRANS64.TRYWAIT P1, [R3+URZ], R0 ;  /* 0x00000000030075a7 */ /* 0x0004e2000802017f */
[----:B------:R-:W-:Y:S05]  /*1440*/  @!P0 BRA `(.L_x_19) ;  /* 0x0000000000048947 */ /* 0x000fea0003800000 */
[----:B------:R-:W-:Y:S01]  /*1450*/  BPT.TRAP 0x1 ;  /* 0x000000040000795c */ /* 0x000fe20000300000 */
.L_x_19:
[----:B---3--:R-:W-:Y:S05]  /*1460*/  @P1 BRA `(.L_x_20) ;  /* 0x0000000000081947 */ /* 0x008fea0003800000 */
[----:B------:R-:W3:Y:S02]  /*1470*/  SYNCS.PHASECHK.TRANS64.TRYWAIT P1, [R3+URZ], R0 ;  /* 0x00000000030075a7 */ /* 0x000ee4000802017f */
[----:B---3--:R-:W-:Y:S05]  /*1480*/  @!P1 BRA `(.L_x_21) ;  /* 0x0000008400b89947 */ /* 0x008fea0003800000 */
.L_x_20:
[----:B------:R-:W-:-:S04]  /*1490*/  UISETP.LT.AND UP0, UPT, UR40, 0x1, UPT ;  /* 0x000000012800788c */ /* 0x000fc8000bf01270 */
[----:B------:R-:W-:-:S06]  /*14a0*/  USEL UR4, UR40, 0x1, UP0 ;  /* 0x0000000128047887 */ /* 0x000fcc0008000000 */
[----:B--23--:R-:W-:Y:S01]  /*14b0*/  IMAD.U32 R0, RZ, RZ, UR4 ;  /* 0x00000004ff007e24 */ /* 0x00cfe2000f8e00ff */
[----:B------:R-:W-:Y:S05]  /*14c0*/  WARPSYNC.ALL ;  /* 0x0000000000007948 */ /* 0x000fea0003800000 */
[----:B------:R-:W-:-:S04]  /*14d0*/  IADD3 R0, -R0, UR40, RZ ;  /* 0x0000002800007c10 */ /* 0x000fc8000fffe1ff */
[----:B------:R-:W-:Y:S02]  /*14e0*/  ISETP.GE.AND P1, PT, R0, 0x1, PT ;  /* 0x000000010000780c */ /* 0x000fe40003f26270 */
[----:B------:R-:W-:Y:S01]  /*14f0*/  R2UR UR4, R6 ;  /* 0x00000000060472ca */ /* 0x000fe200000e0000 */
[----:B------:R-:W-:Y:S01]  /*1500*/  ULOP3.LUT UR41, UR41, 0x10000, URZ, 0xfc, !UPT ;  /* 0x0001000029297892 */ /* 0x000fe2000f8efc3f */
[----:B------:R-:W-:Y:S01]  /*1510*/  WARPGROUP.ARRIVE ;  /* 0x00000000000079c5 */ /* 0x000fe20000000000 */
[----:B------:R-:W-:Y:S01]  /*1520*/  UMOV UR5, 0xc0000010 ;  /* 0xc000001000057882 */ /* 0x000fe20000000000 */
[----:B------:R-:W-:-:S09]  /*1530*/  UMOV UR7, 0xc0000010 ;  /* 0xc000001000077882 */ /* 0x000fd20000000000 */
[----:B------:R-:W-:-:S04]  /*1540*/  UIADD3 UR4, UR4, 0x3100, URZ ;  /* 0x0000310004047890 */ /* 0x000fc8000fffe03f */
[----:B------:R-:W-:-:S04]  /*1550*/  USHF.R.U32.HI UR4, URZ, 0x4, UR4 ;  /* 0x000000043f047899 */ /* 0x000fc80008011604 */
[----:B------:R-:W-:-:S04]  /*1560*/  ULOP3.LUT UR4, UR4, 0x3fff, URZ, 0xc0, !UPT ;  /* 0x00003fff04047892 */ /* 0x000fc8000f8ec03f */
[----:B------:R-:W-:Y:S02]  /*1570*/  ULOP3.LUT UR9, UR4, 0x10000, URZ, 0xfc, !UPT ;  /* 0x0001000004097892 */ /* 0x000fe4000f8efc3f */
[----:B------:R-:W-:Y:S02]  /*1580*/  ULEA UR4, UR39, UR41, 0x8 ;  /* 0x0000002927047291 */ /* 0x000fe4000f8e403f */
[----:B------:R-:W-:-:S09]  /*1590*/  ULEA UR6, UR39, UR9, 0x9 ;  /* 0x0000000927067291 */ /* 0x000fd2000f8e483f */
[----:B------:R-:W-:Y:S03]  /*15a0*/  IGMMA.64x256x32.S8.S8 R24, gdesc[UR4], RZ, !UPT, gsb0 ;  /* 0x06600000041879f1 */ /* 0x000fe6000c0410ff */
[----:B------:R-:W-:Y:S02]  /*15b0*/  WARPGROUP.DEPBAR.LE gsb0, 0x0 ;  /* 0x00008000000079c5 */ /* 0x000fe40000010000 */
[----:B------:R-:W-:Y:S05]  /*15c0*/  @!P1 BRA `(.L_x_22) ;  /* 0x0000000000c89947 */ /* 0x000fea0003800000 */
[----:B------:R-:W-:Y:S02]  /*15d0*/  UIADD3 UR4, UR39, 0x1, URZ ;  /* 0x0000000127047890 */ /* 0x000fe4000fffe03f */
[----:B------:R-:W-:Y:S02]  /*15e0*/  IMAD.U32 R3, RZ, RZ, UR39 ;  /* 0x00000027ff037e24 */ /* 0x000fe4000f8e00ff */
[----:B------:R-:W-:-:S04]  /*15f0*/  UISETP.NE.AND UP0, UPT, UR4, 0x3, UPT ;  /* 0x000000030400788c */ /* 0x000fc8000bf05270 */
[----:B------:R-:W-:Y:S02]  /*1600*/  USEL UR5, URZ, 0x1, UP0 ;  /* 0x000000013f057887 */ /* 0x000fe40008000000 */
[----:B------:R-:W-:Y:S02]  /*1610*/  USEL UR8, UR4, URZ, UP0 ;  /* 0x0000003f04087287 */ /* 0x000fe40008000000 */
[----:B------:R-:W-:-:S06]  /*1620*/  ULOP3.LUT UR5, UR38, UR5, URZ, 0x3c, !UPT ;  /* 0x0000000526057292 */ /* 0x000fcc000f8e3c3f */
[----:B------:R-:W-:-:S07]  /*1630*/  IMAD.U32 R7, RZ, RZ, UR5 ;  /* 0x00000005ff077e24 */ /* 0x000fce000f8e00ff */
.L_x_29:
[----:B------:R-:W-:Y:S05]  /*1640*/  @!P0 BRA `(.L_x_23) ;  /* 0x0000000000048947 */ /* 0x000fea0003800000 */
[----:B------:R-:W-:Y:S01]  /*1650*/  BPT.TRAP 0x1 ;  /* 0x000000040000795c */ /* 0x000fe20000300000 */
.L_x_23:
[----:B------:R-:W2:Y:S01]  /*1660*/  S2UR UR5, SR_CgaCtaId ;  /* 0x00000000000579c3 */ /* 0x000ea20000008800 */
[----:B------:R-:W-:Y:S01]  /*1670*/  UMOV UR4, 0x400 ;  /* 0x0000040000047882 */ /* 0x000fe20000000000 */
[----:B01----:R-:W-:Y:S01]  /*1680*/  IMAD.U32 R5, RZ, RZ, UR8 ;  /* 0x00000008ff057e24 */ /* 0x003fe2000f8e00ff */
[----:B------:R-:W-:Y:S01]  /*1690*/  SHF.L.U32 R4, R7, 0x1f, RZ ;  /* 0x0000001f07047819 */ /* 0x000fe200000006ff */
[----:B--2---:R-:W-:-:S06]  /*16a0*/  ULEA UR4, UR5, UR4, 0x18 ;  /* 0x0000000405047291 */ /* 0x004fcc000f8ec03f */
[----:B------:R-:W-:-:S04]  /*16b0*/  IMAD.U32 R6, RZ, RZ, UR4 ;  /* 0x00000004ff067e24 */ /* 0x000fc8000f8e00ff */
[----:B------:R-:W-:-:S04]  /*16c0*/  IMAD R5, R5, 0x8, R6 ;  /* 0x0000000805057824 */ /* 0x000fc800078e0206 */
[----:B------:R0:W1:Y:S01]  /*16d0*/  SYNCS.PHASECHK.TRANS64.TRYWAIT P1, [R5+URZ], R4 ;  /* 0x00000004050075a7 */ /* 0x000062000802017f */
[----:B------:R-:W-:Y:S05]  /*16e0*/  @!P0 BRA `(.L_x_24) ;  /* 0x0000000000048947 */ /* 0x000fea0003800000 */
[----:B------:R-:W-:Y:S01]  /*16f0*/  BPT.TRAP 0x1 ;  /* 0x000000040000795c */ /* 0x000fe20000300000 */
.L_x_24:
[----:B-1----:R-:W-:Y:S05]  /*1700*/  @P1 BRA `(.L_x_25) ;  /* 0x0000000000081947 */ /* 0x002fea0003800000 */
[----:B------:R-:W1:Y:S02]  /*1710*/  SYNCS.PHASECHK.TRANS64.TRYWAIT P1, [R5+URZ], R4 ;  /* 0x00000004050075a7 */ /* 0x000e64000802017f */
[----:B-1----:R-:W-:Y:S05]  /*1720*/  @!P1 BRA `(.L_x_26) ;  /* 0x0000008400249947 */ /* 0x002fea0003800000 */
.L_x_25:
[----:B------:R-:W-:Y:S01]  /*1730*/  ULEA UR4, UR8, UR41, 0x8 ;  /* 0x0000002908047291 */ /* 0x000fe2000f8e403f */
[----:B------:R-:W-:Y:S01]  /*1740*/  WARPGROUP.ARRIVE ;  /* 0x00000000000079c5 */ /* 0x000fe20000000000 */
[----:B------:R-:W-:Y:S01]  /*1750*/  ULEA UR6, UR8, UR9, 0x9 ;  /* 0x0000000908067291 */ /* 0x000fe2000f8e483f */
[----:B------:R-:W-:Y:S01]  /*1760*/  UMOV UR5, 0xc0000010 ;  /* 0xc000001000057882 */ /* 0x000fe20000000000 */
[----:B------:R-:W-:-:S07]  /*1770*/  UMOV UR7, 0xc0000010 ;  /* 0xc000001000077882 */ /* 0x000fce0000000000 */
[----:B------:R-:W-:Y:S03]  /*1780*/  IGMMA.64x256x32.S8.S8 R24, gdesc[UR4], R24, gsb0 ;  /* 0x06600000041879f1 */ /* 0x000fe60008041018 */
[----:B------:R-:W-:Y:S02]  /*1790*/  WARPGROUP.DEPBAR.LE gsb0, 0x0 ;  /* 0x00008000000079c5 */ /* 0x000fe40000010000 */
[----:B------:R-:W-:Y:S05]  /*17a0*/  @!P0 BRA `(.L_x_27) ;  /* 0x0000000000048947 */ /* 0x000fea0003800000 */
[----:B------:R-:W-:Y:S01]  /*17b0*/  BPT.TRAP 0x1 ;  /* 0x000000040000795c */ /* 0x000fe20000300000 */
.L_x_27:
[----:B------:R-:W-:-:S13]  /*17c0*/  ISETP.NE.AND P1, PT, R157, RZ, PT ;  /* 0x000000ff9d00720c */ /* 0x000fda0003f25270 */
[----:B01----:R-:W-:-:S04]  /*17d0*/  @P1 IMAD R4, R3, 0x8, R6 ;  /* 0x0000000803041824 */ /* 0x003fc800078e0206 */
[----:B------:R-:W-:-:S05]  /*17e0*/  @P1 VIADD R4, R4, 0x18 ;  /* 0x0000001804041836 */ /* 0x000fca0000000000 */
[----:B------:R-:W-:-:S04]  /*17f0*/  @P1 PRMT R4, R23, 0x654, R4 ;  /* 0x0000065417041816 */ /* 0x000fc80000000004 */
[----:B------:R0:W-:Y:S01]  /*1800*/  @P1 SYNCS.ARRIVE.TRANS64.RED.A1T0 RZ, [R4+URZ], RZ ;  /* 0x000000ff04ff19a7 */ /* 0x0001e2000810043f */
[----:B------:R-:W-:-:S13]  /*1810*/  ISETP.GT.U32.AND P1, PT, R19, 0x1, PT ;  /* 0x000000011300780c */ /* 0x000fda0003f24070 */
[----:B0-----:R-:W-:Y:S05]  /*1820*/  @P1 BRA `(.L_x_28) ;  /* 0x0000000000041947 */ /* 0x001fea0003800000 */
[----:B------:R-:W-:Y:S01]  /*1830*/  BPT.TRAP 0x1 ;  /* 0x000000040000795c */ /* 0x000fe20000300000 */
.L_x_28:
[----:B------:R-:W-:Y:S01]  /*1840*/  UIADD3 UR8, UR8, 0x1, URZ ;  /* 0x0000000108087890 */ /* 0x000fe2000fffe03f */
[C---:B------:R-:W-:Y:S01]  /*1850*/  ISETP.GT.AND P2, PT, R0.reuse, 0x1, PT ;  /* 0x000000010000780c */ /* 0x040fe20003f44270 */
[----:B------:R-:W-:Y:S02]  /*1860*/  VIADD R3, R3, 0x1 ;  /* 0x0000000103037836 */ /* 0x000fe40000000000 */
[----:B------:R-:W-:Y:S01]  /*1870*/  UISETP.NE.AND UP0, UPT, UR8, 0x3, UPT ;  /* 0x000000030800788c */ /* 0x000fe2000bf05270 */
[----:B------:R-:W-:Y:S02]  /*1880*/  VIADD R0, R0, 0xffffffff ;  /* 0xffffffff00007836 */ /* 0x000fe40000000000 */
[C---:B------:R-:W-:Y:S01]  /*1890*/  ISETP.NE.AND P1, PT, R3.reuse, 0x3, PT ;  /* 0x000000030300780c */ /* 0x040fe20003f25270 */
[----:B------:R-:W-:Y:S02]  /*18a0*/  USEL UR4, URZ, 0x1, UP0 ;  /* 0x000000013f047887 */ /* 0x000fe40008000000 */
[----:B------:R-:W-:Y:S01]  /*18b0*/  USEL UR8, UR8, URZ, UP0 ;  /* 0x0000003f08087287 */ /* 0x000fe20008000000 */
[----:B------:R-:W-:-:S03]  /*18c0*/  SEL R3, R3, RZ, P1 ;  /* 0x000000ff03037207 */ /* 0x000fc60000800000 */
[----:B------:R-:W-:Y:S01]  /*18d0*/  LOP3.LUT R7, R7, UR4, RZ, 0x3c, !PT ;  /* 0x0000000407077c12 */ /* 0x000fe2000f8e3cff */
[----:B------:R-:W-:Y:S07]  /*18e0*/  @P2 BRA `(.L_x_29) ;  /* 0xfffffffc00542947 */ /* 0x000fee000383ffff */
.L_x_22:
[----:B------:R-:W2:Y:S02]  /*18f0*/  LDC R0, c[0x0][0x28c] ;  /* 0x0000a300ff007b82 */ /* 0x000ea40000000800 */
[----:B--2---:R-:W-:-:S13]  /*1900*/  ISETP.GE.AND P1, PT, R0, 0x1, PT ;  /* 0x000000010000780c */ /* 0x004fda0003f26270 */
[----:B------:R-:W-:Y:S05]  /*1910*/  @!P1 BRA `(.L_x_30) ;  /* 0x0000000000509947 */ /* 0x000fea0003800000 */
[----:B------:R-:W-:Y:S05]  /*1920*/  @!P0 BRA `(.L_x_31) ;  /* 0x0000000000048947 */ /* 0x000fea0003800000 */
[----:B------:R-:W-:Y:S01]  /*1930*/  BPT.TRAP 0x1 ;  /* 0x000000040000795c */ /* 0x000fe20000300000 */
.L_x_31:
[----:B------:R-:W-:Y:S01]  /*1940*/  ISETP.NE.AND P1, PT, R157, RZ, PT ;  /* 0x000000ff9d00720c */ /* 0x000fe20003f25270 */
[----:B------:R-:W-:Y:S01]  /*1950*/  BSSY B0, `(.L_x_32) ;  /* 0x000000e000007945 */ /* 0x000fe20003800000 */
[----:B------:R-:W-:-:S11]  /*1960*/  ISETP.GT.U32.AND P0, PT, R19, 0x1, PT ;  /* 0x000000011300780c */ /* 0x000fd60003f04070 */
[----:B------:R-:W-:Y:S05]  /*1970*/  @!P1 BRA `(.L_x_33) ;  /* 0x00000000002c9947 */ /* 0x000fea0003800000 */
[----:B------:R-:W-:-:S04]  /*1980*/  UISETP.LT.AND UP0, UPT, UR40, 0x1, UPT ;  /* 0x000000012800788c */ /* 0x000fc8000bf01270 */
[----:B------:R-:W-:-:S04]  /*1990*/  USEL UR6, UR40, 0x1, UP0 ;  /* 0x0000000128067887 */ /* 0x000fc80008000000 */
[----:B------:R-:W-:-:S04]  /*19a0*/  UIADD3 UR6, UR39, UR40, -UR6 ;  /* 0x0000002827067290 */ /* 0x000fc8000fffe806 */
[----:B------:R-:W-:-:S04]  /*19b0*/  UIMAD.WIDE.U32 UR4, UR6, -0x55555555, URZ ;  /* 0xaaaaaaab060478a5 */ /* 0x000fc8000f8e003f */
[----:B------:R-:W-:-:S04]  /*19c0*/  USHF.R.U32.HI UR4, URZ, 0x1, UR5 ;  /* 0x000000013f047899 */ /* 0x000fc80008011605 */
[----:B------:R-:W-:-:S06]  /*19d0*/  UIMAD UR6, UR4, -0x3, UR6 ;  /* 0xfffffffd040678a4 */ /* 0x000fcc000f8e0206 */
[----:B------:R-:W-:-:S04]  /*19e0*/  IMAD.U32 R3, RZ, RZ, UR6 ;  /* 0x00000006ff037e24 */ /* 0x000fc8000f8e00ff */
[----:B------:R-:W-:-:S04]  /*19f0*/  IMAD R0, R3, 0x8, R6 ;  /* 0x0000000803007824 */ /* 0x000fc800078e0206 */
[----:B------:R-:W-:-:S05]  /*1a00*/  VIADD R0, R0, 0x18 ;  /* 0x0000001800007836 */ /* 0x000fca0000000000 */
[----:B------:R-:W-:-:S04]  /*1a10*/  PRMT R0, R23, 0x654, R0 ;  /* 0x0000065417007816 */ /* 0x000fc80000000000 */
[----:B------:R2:W-:Y:S03]  /*1a20*/  SYNCS.ARRIVE.TRANS64.RED.A1T0 RZ, [R0+URZ], RZ ;  /* 0x000000ff00ff79a7 */ /* 0x0005e6000810043f */
.L_x_33:
[----:B------:R-:W-:Y:S05]  /*1a30*/  BSYNC B0 ;  /* 0x0000000000007941 */ /* 0x000fea0003800000 */
.L_x_32:
[----:B------:R-:W-:Y:S05]  /*1a40*/  @P0 BRA `(.L_x_30) ;  /* 0x0000000000040947 */ /* 0x000fea0003800000 */
[----:B------:R-:W-:Y:S01]  /*1a50*/  BPT.TRAP 0x1 ;  /* 0x000000040000795c */ /* 0x000fe20000300000 */
.L_x_30:
[----:B------:R-:W3:Y:S01]  /*1a60*/  LDC R13, c[0x0][0x288] ;  /* 0x0000a200ff0d7b82 */ /* 0x000ee20000000800 */
[--C-:B--2---:R-:W-:Y:S01]  /*1a70*/  SHF.R.U32.HI R0, RZ, 0x2, R18.reuse ;  /* 0x00000002ff007819 */ /* 0x104fe20000011612 */
[----:B------:R-:W-:Y:S01]  /*1a80*/  UIADD3 UR39, UR40, UR39, URZ ;  /* 0x0000002728277290 */ /* 0x000fe2000fffe03f */
[----:B01----:R-:W-:Y:S01]  /*1a90*/  SHF.R.U32.HI R5, RZ, 0x7, R18 ;  /* 0x00000007ff057819 */ /* 0x003fe20000011612 */
[----:B------:R-:W-:Y:S01]  /*1aa0*/  ULDC UR7, c[0x0][0x284] ;  /* 0x0000a10000077ab9 */ /* 0x000fe20000000800 */
[----:B------:R-:W-:Y:S01]  /*1ab0*/  LOP3.LUT R4, R18, 0x60, RZ, 0xc0, !PT ;  /* 0x0000006012047812 */ /* 0x000fe200078ec0ff */
[----:B------:R-:W-:Y:S01]  /*1ac0*/  UISETP.GT.U32.AND UP0, UPT, UR39, 0x2, UPT ;  /* 0x000000022700788c */ /* 0x000fe2000bf04070 */
[----:B------:R-:W-:Y:S01]  /*1ad0*/  LOP3.LUT R3, R0, 0x7, RZ, 0xc0, !PT ;  /* 0x0000000700037812 */ /* 0x000fe200078ec0ff */
[----:B------:R-:W-:Y:S01]  /*1ae0*/  UISETP.GE.U32.AND UP1, UPT, UR40, 0x3, UPT ;  /* 0x000000032800788c */ /* 0x000fe2000bf26070 */
[----:B------:R-:W-:Y:S01]  /*1af0*/  LOP3.LUT R0, R5, 0x1, RZ, 0xc0, !PT ;  /* 0x0000000105007812 */ /* 0x000fe200078ec0ff */
[----:B------:R-:W-:Y:S01]  /*1b00*/  UISETP.LT.U32.AND UP0, UPT, UR40, 0x3, UP0 ;  /* 0x000000032800788c */ /* 0x000fe20008701070 */
[----:B------:R-:W-:Y:S01]  /*1b10*/  SHF.R.U32.HI R6, RZ, 0x1, R4 ;  /* 0x00000001ff067819 */ /* 0x000fe20000011604 */
[----:B------:R-:W-:Y:S01]  /*1b20*/  IMAD.SHL.U32 R4, R18, 0x2, RZ ;  /* 0x0000000212047824 */ /* 0x000fe200078e00ff */
[----:B------:R-:W-:Y:S01]  /*1b30*/  SHF.R.S32.HI R14, RZ, 0x1f, R22 ;  /* 0x0000001fff0e7819 */ /* 0x000fe20000011416 */
[----:B------:R-:W-:Y:S01]  /*1b40*/  IMAD.SHL.U32 R8, R0, 0x40, RZ ;  /* 0x0000004000087824 */ /* 0x000fe200078e00ff */
[--C-:B------:R-:W-:Y:S01]  /*1b50*/  IADD3 R5, RZ, -R6, -R3.reuse ;  /* 0x80000006ff057210 */ /* 0x100fe20007ffe803 */
[----:B------:R-:W-:Y:S01]  /*1b60*/  ULDC.64 UR8, c[0x0][0x5d0] ;  /* 0x0001740000087ab9 */ /* 0x000fe20000000a00 */
[----:B------:R-:W-:Y:S01]  /*1b70*/  LOP3.LUT R9, R4, 0x6, RZ, 0xc0, !PT ;  /* 0x0000000604097812 */ /* 0x000fe200078ec0ff */
[----:B------:R-:W-:Y:S01]  /*1b80*/  UIMAD.WIDE.U32 UR4, UR39, -0x55555555, URZ ;  /* 0xaaaaaaab270478a5 */ /* 0x000fe2000f8e003f */
[----:B------:R-:W-:Y:S01]  /*1b90*/  LOP3.LUT R3, R8, 0x40, R3, 0xe2, !PT ;  /* 0x0000004008037812 */ /* 0x000fe200078ee203 */
[----:B------:R-:W-:Y:S01]  /*1ba0*/  IMAD R7, R0, -0x40, R5 ;  /* 0xffffffc000077824 */ /* 0x000fe200078e0205 */
[----:B------:R-:W-:Y:S01]  /*1bb0*/  LOP3.LUT R0, R18, 0x3, RZ, 0xc0, !PT ;  /* 0x0000000312007812 */ /* 0x000fe200078ec0ff */
[----:B------:R-:W-:Y:S01]  /*1bc0*/  USEL UR6, URZ, 0x1, !UP0 ;  /* 0x000000013f067887 */ /* 0x000fe2000c000000 */
[----:B------:R-:W-:Y:S01]  /*1bd0*/  PRMT R8, R9, 0x6540, R152 ;  /* 0x0000654009087816 */ /* 0x000fe20000000098 */
[----:B------:R-:W-:Y:S01]  /*1be0*/  IMAD.SHL.U32 R152, R152, 0x100, RZ ;  /* 0x0000010098987824 */ /* 0x000fe200078e00ff */
[----:B------:R-:W-:Y:S01]  /*1bf0*/  USHF.R.U32.HI UR4, URZ, 0x1, UR5 ;  /* 0x000000013f047899 */ /* 0x000fe20008011605 */
[----:B---3--:R-:W-:Y:S01]  /*1c00*/  IMAD R11, R0, -0x2, R13 ;  /* 0xfffffffe000b7824 */ /* 0x008fe200078e020d */
[--C-:B------:R-:W-:Y:S01]  /*1c10*/  SHF.R.S32.HI R9, RZ, 0x1f, R8.reuse ;  /* 0x0000001fff097819 */ /* 0x100fe20000011408 */
[C---:B------:R-:W-:Y:S01]  /*1c20*/  IMAD.SHL.U32 R0, R153.reuse, 0x80, RZ ;  /* 0x0000008099007824 */ /* 0x040fe200078e00ff */
[----:B------:R-:W-:Y:S01]  /*1c30*/  ISETP.GE.AND P0, PT, R152, R13, PT ;  /* 0x0000000d9800720c */ /* 0x000fe20003f06270 */
[----:B------:R-:W-:Y:S01]  /*1c40*/  IMAD R5, R14, UR8, RZ ;  /* 0x000000080e057c24 */ /* 0x000fe2000f8e02ff */
[----:B------:R-:W-:Y:S01]  /*1c50*/  ULOP3.LUT UR38, UR38, UR6, URZ, 0x3c, !UPT ;  /* 0x0000000626267292 */ /* 0x000fe2000f8e3c3f */
[----:B------:R-:W-:Y:S01]  /*1c60*/  IMAD.WIDE R12, R153, 0x80, RZ ;  /* 0x00000080990c7825 */ /* 0x000fe200078e02ff */
[C---:B------:R-:W-:Y:S01]  /*1c70*/  ISETP.GE.OR P0, PT, R0.reuse, UR7, P0 ;  /* 0x0000000700007c0c */ /* 0x040fe20008706670 */
[----:B------:R-:W-:Y:S01]  /*1c80*/  UIMAD UR39, UR4, -0x3, UR39 ;  /* 0xfffffffd042778a4 */ /* 0x000fe2000f8e0227 */
[----:B------:R-:W-:Y:S01]  /*1c90*/  IADD3 R20, -R0, UR7, R7 ;  /* 0x0000000700147c10 */ /* 0x000fe2000fffe107 */
[C---:B------:R-:W-:Y:S01]  /*1ca0*/  IMAD R15, R22.reuse, UR9, R5 ;  /* 0x00000009160f7c24 */ /* 0x040fe2000f8e0205 */
[----:B------:R-:W-:Y:S01]  /*1cb0*/  @UP1 ULOP3.LUT UR38, UR38, 0x1, UR4, 0x78, !UPT ;  /* 0x0000000126261892 */ /* 0x000fe2000f8e7804 */
[----:B------:R-:W-:Y:S01]  /*1cc0*/  IMAD.WIDE.U32 R4, R22, UR8, R8 ;  /* 0x0000000816047c25 */ /* 0x000fe2000f8e0008 */
[----:B------:R-:W-:-:S03]  /*1cd0*/  LOP3.LUT R163, R12, R3, R6, 0xfe, !PT ;  /* 0x000000030ca37212 */ /* 0x000fc600078efe06 */
[----:B------:R-:W-:Y:S02]  /*1ce0*/  IMAD.IADD R5, R5, 0x1, R15 ;  /* 0x0000000105057824 */ /* 0x000fe400078e020f */
[----:B------:R-:W-:Y:S02]  /*1cf0*/  IMAD.IADD R0, R11, 0x1, -R152 ;  /* 0x000000010b007824 */ /* 0x000fe400078e0a98 */
[----:B------:R-:W-:Y:S01]  /*1d00*/  IMAD.MOV.U32 R153, RZ, RZ, -0x1 ;  /* 0xffffffffff997424 */ /* 0x000fe200078e00ff */
[----:B------:R-:W-:Y:S06]  /*1d10*/  @P0 BRA `(.L_x_34) ;  /* 0x0000006000a40947 */ /* 0x000fec0003800000 */
[----:B------:R-:W0:Y:S01]  /*1d20*/  LDC.64 R10, c[0x0][0x5c8] ;  /* 0x00017200ff0a7b82 */ /* 0x000e220000000a00 */
[----:B------:R-:W-:Y:S01]  /*1d30*/  ULDC.64 UR4, c[0x0][0x5c0] ;  /* 0x0001700000047ab9 */ /* 0x000fe20000000a00 */
[----:B------:R-:W-:Y:S01]  /*1d40*/  BSSY B0, `(.L_x_34) ;  /* 0x0000626000007945 */ /* 0x000fe20003800000 */
[-C--:B0-----:R-:W-:Y:S02]  /*1d50*/  IMAD R6, R13, R10.reuse, RZ ;  /* 0x0000000a0d067224 */ /* 0x081fe400078e02ff */
[----:B------:R-:W-:-:S04]  /*1d60*/  IMAD.WIDE.U32 R4, R163, R10, R4 ;  /* 0x0000000aa3047225 */ /* 0x000fc800078e0004 */
[----:B------:R-:W-:Y:S01]  /*1d70*/  IMAD R3, R163, R11, R6 ;  /* 0x0000000ba3037224 */ /* 0x000fe200078e0206 */
[----:B------:R-:W-:-:S03]  /*1d80*/  IADD3 R4, P0, R4, UR4, RZ ;  /* 0x0000000404047c10 */ /* 0x000fc6000ff1e0ff */
[----:B------:R-:W-:Y:S01]  /*1d90*/  IMAD.IADD R3, R5, 0x1, R3 ;  /* 0x0000000105037824 */ /* 0x000fe200078e0203 */
[----:B------:R-:W-:-:S04]  /*1da0*/  LEA R6, P1, R10, R4, 0x3 ;  /* 0x000000040a067211 */ /* 0x000fc800078218ff */
[----:B------:R-:W-:Y:S02]  /*1db0*/  IADD3.X R5, R3, UR5, RZ, P0, !PT ;  /* 0x0000000503057c10 */ /* 0x000fe400087fe4ff */
[----:B-----5:R-:W-:Y:S02]  /*1dc0*/  ISETP.NE.AND P0, PT, R155, RZ, PT ;  /* 0x000000ff9b00720c */ /* 0x020fe40003f05270 */
[----:B------:R-:W-:-:S11]  /*1dd0*/  LEA.HI.X R7, R10, R5, R11, 0x3, P1 ;  /* 0x000000050a077211 */ /* 0x000fd600008f1c0b */
[----:B------:R-:W-:Y:S05]  /*1de0*/  @!P0 BRA `(.L_x_35) ;  /* 0x0000004800648947 */ /* 0x000fea0003800000 */
[----:B------:R-:W0:Y:S01]  /*1df0*/  LDC.64 R158, c[0x0][0x5b0] ;  /* 0x00016c00ff9e7b82 */ /* 0x000e220000000a00 */
[----:B------:R-:W-:Y:S01]  /*1e00*/  ULDC.64 UR4, c[0x0][0x5b8] ;  /* 0x00016e0000047ab9 */ /* 0x000fe20000000a00 */
[----:B------:R-:W-:Y:S01]  /*1e10*/  ISETP.GE.AND P1, PT, R20, 0x1, PT ;  /* 0x000000011400780c */ /* 0x000fe20003f26270 */
[----:B------:R-:W-:Y:S01]  /*1e20*/  IMAD R3, R14, UR4, RZ ;  /* 0x000000040e037c24 */ /* 0x000fe2000f8e02ff */
[----:B------:R-:W-:Y:S01]  /*1e30*/  BSSY B1, `(.L_x_36) ;  /* 0x0000010000017945 */ /* 0x000fe20003800000 */
[----:B------:R-:W-:Y:S01]  /*1e40*/  IMAD.WIDE.U32 R14, R22, UR4, R8 ;  /* 0x00000004160e7c25 */ /* 0x000fe2000f8e0008 */
[----:B------:R-:W-:Y:S02]  /*1e50*/  ISETP.LT.OR P2, PT, R0, 0x1, !P1 ;  /* 0x000000010000780c */ /* 0x000fe40004f41670 */
[----:B------:R-:W1:Y:S01]  /*1e60*/  LDC.64 R160, c[0x0][0x5a8] ;  /* 0x00016a00ffa07b82 */ /* 0x000e620000000a00 */
[----:B------:R-:W-:Y:S02]  /*1e70*/  IMAD R3, R22, UR5, R3 ;  /* 0x0000000516037c24 */ /* 0x000fe4000f8e0203 */
[----:B------:R-:W-:-:S02]  /*1e80*/  IMAD.MOV.U32 R10, RZ, RZ, R14 ;  /* 0x000000ffff0a7224 */ /* 0x000fc400078e000e */
[----:B------:R-:W-:Y:S02]  /*1e90*/  IMAD.IADD R11, R15, 0x1, R3 ;  /* 0x000000010f0b7824 */ /* 0x000fe400078e0203 */
[-C--:B0-----:R-:W-:Y:S01]  /*1ea0*/  IMAD R12, R13, R158.reuse, RZ ;  /* 0x0000009e0d0c7224 */ /* 0x081fe200078e02ff */
[----:B------:R-:W-:Y:S01]  /*1eb0*/  SHF.L.U64.HI R13, R158, 0x3, R159 ;  /* 0x000000039e0d7819 */ /* 0x000fe2000001029f */
[----:B------:R-:W-:-:S04]  /*1ec0*/  IMAD.WIDE.U32 R8, R163, R158, R10 ;  /* 0x0000009ea3087225 */ /* 0x000fc800078e000a */
[----:B------:R-:W-:Y:S01]  /*1ed0*/  IMAD R21, R163, R159, R12 ;  /* 0x0000009fa3157224 */ /* 0x000fe200078e020c */
[----:B-1----:R-:W-:Y:S01]  /*1ee0*/  IADD3 R8, P0, R8, R160, RZ ;  /* 0x000000a008087210 */ /* 0x002fe20007f1e0ff */
[----:B------:R-:W-:-:S03]  /*1ef0*/  IMAD.SHL.U32 R12, R158, 0x8, RZ ;  /* 0x000000089e0c7824 */ /* 0x000fc600078e00ff */
[----:B------:R-:W-:Y:S01]  /*1f00*/  IADD3.X R9, R161, R9, R21, P0, !PT ;  /* 0x00000009a1097210 */ /* 0x000fe200007fe415 */
[----:B------:R-:W-:Y:S08]  /*1f10*/  @P2 BRA `(.L_x_37) ;  /* 0x0000000000042947 */ /* 0x000ff00003800000 */
[----:B------:R0:W5:Y:S02]  /*1f20*/  LDG.E.U8 R156, desc[UR36][R8.64] ;  /* 0x00000024089c7981 */ /* 0x000164000c1e1100 */
.L_x_37:
[----:B------:R-:W-:Y:S05]  /*1f30*/  BSYNC B1 ;  /* 0x0000000000017941 */ /* 0x000fea0003800000 */
.L_x_36:
[----:B-----5:R-:W-:Y:S01]  /*1f40*/  LOP3.LUT R3, R156, 0xffff, RZ, 0xc0, !PT ;  /* 0x0000ffff9c037812 */ /* 0x020fe200078ec0ff */
[----:B------:R-:W-:Y:S01]  /*1f50*/  IMAD.WIDE.U32 R12, R163, R158, R12 ;  /* 0x0000009ea30c7225 */ /* 0x000fe200078e000c */
[----:B------:R-:W-:Y:S01]  /*1f60*/  ISETP.GE.AND P0, PT, R20, 0x9, PT ;  /* 0x000000091400780c */ /* 0x000fe20003f06270 */
[----:B------:R-:W-:Y:S01]  /*1f70*/  BSSY B1, `(.L_x_38) ;  /* 0x000000f000017945 */ /* 0x000fe20003800000 */
[----:B------:R-:W-:Y:S01]  /*1f80*/  PRMT R15, R3, 0x8880, RZ ;  /* 0x00008880030f7816 */ /* 0x000fe200000000ff */
[----:B------:R-:W-:Y:S01]  /*1f90*/  IMAD.IADD R3, R21, 0x1, R13 ;  /* 0x0000000115037824 */ /* 0x000fe200078e020d */
[----:B------:R-:W-:-:S03]  /*1fa0*/  IADD3 R10, P3, P4, R14, R160, R12 ;  /* 0x000000a00e0a7210 */ /* 0x000fc60007c7e00c */
[----:B------:R-:W-:Y:S01]  /*1fb0*/  IMAD.MOV.U32 R12, RZ, RZ, R15 ;  /* 0x000000ffff0c7224 */ /* 0x000fe200078e000f */
[----:B------:R-:W-:Y:S02]  /*1fc0*/  IADD3.X R11, R11, R161, R3, P3, P4 ;  /* 0x000000a10b0b7210 */ /* 0x000fe40001fe8403 */
[----:B------:R-:W-:Y:S01]  /*1fd0*/  ISETP.LT.OR P3, PT, R0, 0x2, !P1 ;  /* 0x000000020000780c */ /* 0x000fe20004f61670 */
[----:B------:R-:W-:Y:S01]  /*1fe0*/  IMAD R3, R12, R155, RZ ;  /* 0x0000009b0c037224 */ /* 0x000fe200078e02ff */
[----:B------:R-:W-:-:S03]  /*1ff0*/  ISETP.LT.OR P4, PT, R0, 0x1, !P0 ;  /* 0x000000010000780c */ /* 0x000fc60004781670 */
[----:B------:R-:W-:-:S05]  /*2000*/  @!P2 IMAD R13, R24, R154, R3 ;  /* 0x0000009a180da224 */ /* 0x000fca00078e0203 */
[----:B------:R1:W-:Y:S03]  /*2010*/  @!P2 STG.E.U8 desc[UR36][R4.64], R13 ;  /* 0x0000000d0400a986 */ /* 0x0003e6000c101124 */
[----:B------:R-:W-:Y:S05]  /*2020*/  @P3 BRA `(.L_x_39) ;  /* 0x00000000000c3947 */ /* 0x000fea0003800000 */
[----:B------:R-:W2:Y:S02]  /*2030*/  LDG.E.U8 R156, desc[UR36][R8.64+0x1] ;  /* 0x00000124089c7981 */ /* 0x000ea4000c1e1100 */
[----:B--2---:R-:W-:-:S05]  /*2040*/  PRMT R12, R156, 0x8880, RZ ;  /* 0x000088809c0c7816 */ /* 0x004fca00000000ff */
[----:B------:R-:W-:-:S07]  /*2050*/  IMAD R3, R12, R155, RZ ;  /* 0x0000009b0c037224 */ /* 0x000fce00078e02ff */
.L_x_39:
[----:B------:R-:W-:Y:S05]  /*2060*/  BSYNC B1 ;  /* 0x0000000000017941 */ /* 0x000fea0003800000 */
.L_x_38:
[----:B------:R-:W-:Y:S01]  /*2070*/  @!P3 IMAD R25, R25, R154, R3 ;  /* 0x0000009a1919b224 */ /* 0x000fe200078e0203 */
[----:B------:R-:W-:Y:S04]  /*2080*/  BSSY B1, `(.L_x_40) ;  /* 0x0000006000017945 */ /* 0x000fe80003800000 */
[----:B------:R2:W-:Y:S01]  /*2090*/  @!P3 STG.E.U8 desc[UR36][R4.64+0x1], R25 ;  /* 0x000001190400b986 */ /* 0x0005e2000c101124 */
[----:B------:R-:W-:Y:S05]  /*20a0*/  @P4 BRA `(.L_x_41) ;  /* 0x00000000000c4947 */ /* 0x000fea0003800000 */
[----:B------:R-:W3:Y:S02]  /*20b0*/  LDG.E.U8 R156, desc[UR36][R10.64] ;  /* 0x000000240a9c7981 */ /* 0x000ee4000c1e1100 */
[----:B---3--:R-:W-:-:S05]  /*20c0*/  PRMT R12, R156, 0x8880, RZ ;  /* 0x000088809c0c7816 */ /* 0x008fca00000000ff */
[----:B------:R-:W-:-:S07]  /*20d0*/  IMAD R3, R12, R155, RZ ;  /* 0x0000009b0c037224 */ /* 0x000fce00078e02ff */
.L_x_41:
[----:B------:R-:W-:Y:S05]  /*20e0*/  BSYNC B1 ;  /* 0x0000000000017941 */ /* 0x000fea0003800000 */
.L_x_40:
[----:B------:R-:W-:Y:S01]  /*20f0*/  ISETP.LT.OR P2, PT, R0, 0x2, !P0 ;  /* 0x000000020000780c */ /* 0x000fe20004741670 */
[----:B-1----:R-:W-:Y:S01]  /*2100*/  @!P4 IMAD R13, R26, R154, R3 ;  /* 0x0000009a1a0dc224 */ /* 0x002fe200078e0203 */
[----:B------:R-:W-:Y:S01]  /*2110*/  BSSY B1, `(.L_x_42) ;  /* 0x0000008000017945 */ /* 0x000fe20003800000 */
[----:B------:R-:W-:-:S03]  /*2120*/  ISETP.LT.OR P3, PT, R0, 0x9, !P1 ;  /* 0x000000090000780c */ /* 0x000fc60004f61670 */
[----:B------:R1:W-:Y:S01]  /*2130*/  @!P4 STG.E.U8 desc[UR36][R6.64], R13 ;  /* 0x0000000d0600c986 */ /* 0x0003e2000c101124 */
[----:B------:R-:W-:-:S06]  /*2140*/  ISETP.LT.OR P4, PT, R0, 0xa, !P1 ;  /* 0x0000000a0000780c */ /* 0x000fcc0004f81670 */
[----:B------:R-:W-:Y:S07]  /*2150*/  @P2 BRA `(.L_x_43) ;  /* 0x00000000000c2947 */ /* 0x000fee0003800000 */
[----:B------:R-:W3:Y:S02]  /*2160*/  LDG.E.U8 R156, desc[UR36][R10.64+0x1] ;  /* 0x000001240a9c7981 */ /* 0x000ee4000c1e1100 */
[----:B---3--:R-:W-:-:S05]  /*2170*/  PRMT R12, R156, 0x8880, RZ ;  /* 0x000088809c0c7816 */ /* 0x008fca00000000ff */
[----:B------:R-:W-:-:S07]  /*2180*/  IMAD R3, R12, R155, RZ ;  /* 0x0000009b0c037224 */ /* 0x000fce00078e02ff */
.L_x_43:
[----:B------:R-:W-:Y:S05]  /*2190*/  BSYNC B1 ;  /* 0x0000000000017941 */ /* 0x000fea0003800000 */
.L_x_42:
[----:B------:R-:W-:Y:S01]  /*21a0*/  @!P2 IMAD R27, R27, R154, R3 ;  /* 0x0000009a1b1ba224 */ /* 0x000fe200078e0203 */
[----:B------:R-:W-:Y:S04]  /*21b0*/  BSSY B1, `(.L_x_44) ;  /* 0x0000006000017945 */ /* 0x000fe80003800000 */
[----:B------:R3:W-:Y:S01]  /*21c0*/  @!P2 STG.E.U8 desc[UR36][R6.64+0x1], R27 ;  /* 0x0000011b0600a986 */ /* 0x0007e2000c101124 */
[----:B------:R-:W-:Y:S05]  /*21d0*/  @P3 BRA `(.L_x_45) ;  /* 0x00000000000c3947 */ /* 0x000fea0003800000 */
[----:B------:R-:W4:Y:S02]  /*21e0*/  LDG.E.U8 R156, desc[UR36][R8.64+0x8] ;  /* 0x00000824089c7981 */ /* 0x000f24000c1e1100 */
[----:B----4-:R-:W-:-:S05]  /*21f0*/  PRMT R12, R156, 0x8880, RZ ;  /* 0x000088809c0c7816 */ /* 0x010fca00000000ff */
[----:B------:R-:W-:-:S07]  /*2200*/  IMAD R3, R12, R155, RZ ;  /* 0x0000009b0c037224 */ /* 0x000fce00078e02ff */
.L_x_45:
[----:B------:R-:W-:Y:S05]  /*2210*/  BSYNC B1 ;  /* 0x0000000000017941 */ /* 0x000fea0003800000 */
.L_x_44:
[----:B-1----:R-:W-:Y:S01]  /*2220*/  @!P3 IMAD R13, R28, R154, R3 ;  /* 0x0000009a1c0db224 */ /* 0x002fe200078e0203 */
[----:B------:R-:W-:Y:S04]  /*2230*/  BSSY B1, `(.L_x_46) ;  /* 0x0000006000017945 */ /* 0x000fe80003800000 */
[----:B------:R1:W-:Y:S01]  /*2240*/  @!P3 STG.E.U8 desc[UR36][R4.64+0x8], R13 ;  /* 0x0000080d0400b986 */ /* 0x0003e2000c101124 */
[----:B------:R-:W-:Y:S05]  /*2250*/  @P4 BRA `(.L_x_47) ;  /* 0x00000000000c4947 */ /* 0x000fea0003800000 */
[----:B------:R-:W4:Y:S02]  /*2260*/  LDG.E.U8 R156, desc[UR36][R8.64+0x9] ;  /* 0x00000924089c7981 */ /* 0x000f24000c1e1100 */
[----:B----4-:R-:W-:-:S05]  /*2270*/  PRMT R12, R156, 0x8880, RZ ;  /* 0x000088809c0c7816 */ /* 0x010fca00000000ff */
[----:B------:R-:W-:-:S07]  /*2280*/  IMAD R3, R12, R155, RZ ;  /* 0x0000009b0c037224 */ /* 0x000fce00078e02ff */
.L_x_47:
[----:B------:R-:W-:Y:S05]  /*2290*/  BSYNC B1 ;  /* 0x0000000000017941 */ /* 0x000fea0003800000 */
.L_x_46:
[C---:B------:R-:W-:Y:S01]  /*22a0*/  ISETP.LT.OR P2, PT, R0.reuse, 0x9, !P0 ;  /* 0x000000090000780c */ /* 0x040fe20004741670 */
[----:B------:R-:W-:Y:S01]  /*22b0*/  @!P4 IMAD R29, R29, R154, R3 ;  /* 0x0000009a1d1dc224 */ /* 0x000fe200078e0203 */
[----:B------:R-:W-:Y:S01]  /*22c0*/  BSSY B1, `(.L_x_48) ;  /* 0x0000008000017945 */ /* 0x000fe20003800000 */
[----:B------:R-:W-:-:S03]  /*22d0*/  ISETP.LT.OR P3, PT, R0, 0xa, !P0 ;  /* 0x0000000a0000780c */ /* 0x000fc60004761670 */
[----:B------:R4:W-:Y:S01]  /*22e0*/  @!P4 STG.E.U8 desc[UR36][R4.64+0x9], R29 ;  /* 0x0000091d0400c986 */ /* 0x0009e2000c101124 */
[----:B------:R-:W-:-:S06]  /*22f0*/  ISETP.LT.OR P4, PT, R0, 0x11, !P1 ;  /* 0x000000110000780c */ /* 0x000fcc0004f81670 */
[----:B------:R-:W-:Y:S07]  /*2300*/  @P2 BRA `(.L_x_49) ;  /* 0x00000000000c2947 */ /* 0x000fee0003800000 */
[----:B------:R-:W5:Y:S02]  /*2310*/  LDG.E.U8 R156, desc[UR36][R10.64+0x8] ;  /* 0x000008240a9c7981 */ /* 0x000f64000c1e1100 */
[----:B-----5:R-:W-:-:S05]  /*2320*/  PRMT R12, R156, 0x8880, RZ ;  /* 0x000088809c0c7816 */ /* 0x020fca00000000ff */
[----:B------:R-:W-:-:S07]  /*2330*/  IMAD R3, R12, R155, RZ ;  /* 0x0000009b0c037224 */ /* 0x000fce00078e02ff */
.L_x_49:
[----:B------:R-:W-:Y:S05]  /*2340*/  BSYNC B1 ;  /* 0x0000000000017941 */ /* 0x000fea0003800000 */
.L_x_48:
[----:B-1----:R-:W-:Y:S01]  /*2350*/  @!P2 IMAD R13, R30, R154, R3 ;  /* 0x0000009a1e0da224 */ /* 0x002fe200078e0203 */
[----:B------:R-:W-:Y:S04]  /*2360*/  BSSY B1, `(.L_x_50) ;  /* 0x0000006000017945 */ /* 0x000fe80003800000 */
[----:B------:R1:W-:Y:S01]  /*2370*/  @!P2 STG.E.U8 desc[UR36][R6.64+0x8], R13 ;  /* 0x0000080d0600a986 */ /* 0x0003e2000c101124 */
[----:B------:R-:W-:Y:S05]  /*2380*/  @P3 BRA `(.L_x_51) ;  /* 0x00000000000c3947 */ /* 0x000fea0003800000 */
[----:B------:R-:W5:Y:S02]  /*2390*/  LDG.E.U8 R156, desc[UR36][R10.64+0x9] ;  /* 0x000009240a9c7981 */ /* 0x000f64000c1e1100 */
[----:B-----5:R-:W-:-:S05]  /*23a0*/  PRMT R12, R156, 0x8880, RZ ;  /* 0x000088809c0c7816 */ /* 0x020fca00000000ff */
[----:B------:R-:W-:-:S07]  /*23b0*/  IMAD R3, R12, R155, RZ ;  /* 0x0000009b0c037224 */ /* 0x000fce00078e02ff */
.L_x_51:
[----:B------:R-:W-:Y:S05]  /*23c0*/  BSYNC B1 ;  /* 0x0000000000017941 */ /* 0x000fea0003800000 */
.L_x_50:
[----:B------:R-:W-:Y:S01]  /*23d0*/  @!P3 IMAD R31, R31, R154, R3 ;  /* 0x0000009a1f1fb224 */ /* 0x000fe200078e0203 */
[----:B------:R-:W-:Y:S04]  /*23e0*/  BSSY B1, `(.L_x_52) ;  /* 0x0000006000017945 */ /* 0x000fe80003800000 */
[----:B------:R0:W-:Y:S01]  /*23f0*/  @!P3 STG.E.U8 desc[UR36][R6.64+0x9], R31 ;  /* 0x0000091f0600b986 */ /* 0x0001e2000c101124 */
[----:B------:R-:W-:Y:S05]  /*2400*/  @P4 BRA `(.L_x_53) ;  /* 0x00000000000c4947 */ /* 0x000fea0003800000 */
[----:B------:R-:W5:Y:S02]  /*2410*/  LDG.E.U8 R156, desc[UR36][R8.64+0x10] ;  /* 0x00001024089c7981 */ /* 0x000f64000c1e1100 */
[----:B-----5:R-:W-:-:S05]  /*2420*/  PRMT R12, R156, 0x8880, RZ ;  /* 0x000088809c0c7816 */ /* 0x020fca00000000ff */
[----:B------:R-:W-:-:S07]  /*2430*/  IMAD R3, R12, R155, RZ ;  /* 0x0000009b0c037224 */ /* 0x000fce00078e02ff */
.L_x_53:
[----:B------:R-:W-:Y:S05]  /*2440*/  BSYNC B1 ;  /* 0x0000000000017941 */ /* 0x000fea0003800000 */
.L_x_52:
[----:B------:R-:W-:Y:S01]  /*2450*/  ISETP.LT.OR P2, PT, R0, 0x12, !P1 ;  /* 0x000000120000780c */ /* 0x000fe20004f41670 */
[----:B-1----:R-:W-:Y:S01]  /*2460*/  @!P4 IMAD R13, R32, R154, R3 ;  /* 0x0000009a200dc224 */ /* 0x002fe200078e0203 */
        /* <DEDUP_REMOVED lines=8> */
.L_x_55:
[----:B------:R-:W-:Y:S05]  /*24f0*/  BSYNC B1 ;  /* 0x0000000000017941 */ /* 0x000fea0003800000 */
.L_x_54:
[----:B------:R-:W-:Y:S01]  /*2500*/  @!P2 IMAD R33, R33, R154, R3 ;  /* 0x0000009a2121a224 */ /* 0x000fe200078e0203 */
[----:B------:R-:W-:Y:S04]  /*2510*/  BSSY B1, `(.L_x_56) ;  /* 0x0000006000017945 */ /* 0x000fe80003800000 */
[----:B------:R0:W-:Y:S01]  /*2520*/  @!P2 STG.E.U8 desc[UR36][R4.64+0x11], R33 ;  /* 0x000011210400a986 */ /* 0x0001e2000c101124 */
[----:B------:R-:W-:Y:S05]  /*2530*/  @P3 BRA `(.L_x_57) ;  /* 0x00000000000c3947 */ /* 0x000fea0003800000 */
[----:B------:R-:W5:Y:S02]  /*2540*/  LDG.E.U8 R156, desc[UR36][R10.64+0x10] ;  /* 0x000010240a9c7981 */ /* 0x000f64000c1e1100 */
[----:B-----5:R-:W-:-:S05]  /*2550*/  PRMT R12, R156, 0x8880, RZ ;  /* 0x000088809c0c7816 */ /* 0x020fca00000000ff */
[----:B------:R-:W-:-:S07]  /*2560*/  IMAD R3, R12, R155, RZ ;  /* 0x0000009b0c037224 */ /* 0x000fce00078e02ff */
.L_x_57:
[----:B------:R-:W-:Y:S05]  /*2570*/  BSYNC B1 ;  /* 0x0000000000017941 */ /* 0x000fea0003800000 */
.L_x_56:
[----:B-1----:R-:W-:Y:S01]  /*2580*/  @!P3 IMAD R13, R34, R154, R3 ;  /* 0x0000009a220db224 */ /* 0x002fe200078e0203 */
[----:B------:R-:W-:Y:S04]  /*2590*/  BSSY B1, `(.L_x_58) ;  /* 0x0000006000017945 */ /* 0x000fe80003800000 */
[----:B------:R1:W-:Y:S01]  /*25a0*/  @!P3 STG.E.U8 desc[UR36][R6.64+0x10], R13 ;  /* 0x0000100d0600b986 */ /* 0x0003e2000c101124 */
[----:B------:R-:W-:Y:S05]  /*25b0*/  @P4 BRA `(.L_x_59) ;  /* 0x00000000000c4947 */ /* 0x000fea0003800000 */
[----:B------:R-:W5:Y:S02]  /*25c0*/  LDG.E.U8 R156, desc[UR36][R10.64+0x11] ;  /* 0x000011240a9c7981 */ /* 0x000f64000c1e1100 */
[----:B-----5:R-:W-:-:S05]  /*25d0*/  PRMT R12, R156, 0x8880, RZ ;  /* 0x000088809c0c7816 */ /* 0x020fca00000000ff */
[----:B------:R-:W-:-:S07]  /*25e0*/  IMAD R3, R12, R155, RZ ;  /* 0x0000009b0c037224 */ /* 0x000fce00078e02ff */
.L_x_59:
[----:B------:R-:W-:Y:S05]  /*25f0*/  BSYNC B1 ;  /* 0x0000000000017941 */ /* 0x000fea0003800000 */
.L_x_58:
        /* <DEDUP_REMOVED lines=10> */
.L_x_61:
[----:B------:R-:W-:Y:S05]  /*26a0*/  BSYNC B1 ;  /* 0x0000000000017941 */ /* 0x000fea0003800000 */
.L_x_60:
[----:B-1----:R-:W-:Y:S01]  /*26b0*/  @!P2 IMAD R13, R36, R154, R3 ;  /* 0x0000009a240da224 */ /* 0x002fe200078e0203 */
[----:B------:R-:W-:Y:S04]  /*26c0*/  BSSY B1, `(.L_x_62) ;  /* 0x0000006000017945 */ /* 0x000fe80003800000 */
[----:B------:R1:W-:Y:S01]  /*26d0*/  @!P2 STG.E.U8 desc[UR36][R4.64+0x18], R13 ;  /* 0x0000180d0400a986 */ /* 0x0003e2000c101124 */
[----:B------:R-:W-:Y:S05]  /*26e0*/  @P3 BRA `(.L_x_63) ;  /* 0x00000000000c3947 */ /* 0x000fea0003800000 */
[----:B------:R-:W5:Y:S02]  /*26f0*/  LDG.E.U8 R156, desc[UR36][R8.64+0x19] ;  /* 0x00001924089c7981 */ /* 0x000f64000c1e1100 */
[----:B-----5:R-:W-:-:S05]  /*2700*/  PRMT R12, R156, 0x8880, RZ ;  /* 0x000088809c0c7816 */ /* 0x020fca00000000ff */
[----:B------:R-:W-:-:S07]  /*2710*/  IMAD R3, R12, R155, RZ ;  /* 0x0000009b0c037224 */ /* 0x000fce00078e02ff */
.L_x_63:
[----:B------:R-:W-:Y:S05]  /*2720*/  BSYNC B1 ;  /* 0x0000000000017941 */ /* 0x000fea0003800000 */
.L_x_62:
[----:B------:R-:W-:Y:S01]  /*2730*/  @!P3 IMAD R37, R37, R154, R3 ;  /* 0x0000009a2525b224 */ /* 0x000fe200078e0203 */
[----:B------:R-:W-:Y:S04]  /*2740*/  BSSY B1, `(.L_x_64) ;  /* 0x0000006000017945 */ /* 0x000fe80003800000 */
[----:B------:R0:W-:Y:S01]  /*2750*/  @!P3 STG.E.U8 desc[UR36][R4.64+0x19], R37 ;  /* 0x000019250400b986 */ /* 0x0001e2000c101124 */
[----:B------:R-:W-:Y:S05]  /*2760*/  @P4 BRA `(.L_x_65) ;  /* 0x00000000000c4947 */ /* 0x000fea0003800000 */
[----:B------:R-:W5:Y:S02]  /*2770*/  LDG.E.U8 R156, desc[UR36][R10.64+0x18] ;  /* 0x000018240a9c7981 */ /* 0x000f64000c1e1100 */
[----:B-----5:R-:W-:-:S05]  /*2780*/  PRMT R12, R156, 0x8880, RZ ;  /* 0x000088809c0c7816 */ /* 0x020fca00000000ff */
[----:B------:R-:W-:-:S07]  /*2790*/  IMAD R3, R12, R155, RZ ;  /* 0x0000009b0c037224 */ /* 0x000fce00078e02ff */
.L_x_65:
[----:B------:R-:W-:Y:S05]  /*27a0*/  BSYNC B1 ;  /* 0x0000000000017941 */ /* 0x000fea0003800000 */
.L_x_64:
        /* <DEDUP_REMOVED lines=10> */
.L_x_67:
[----:B------:R-:W-:Y:S05]  /*2850*/  BSYNC B1 ;  /* 0x0000000000017941 */ /* 0x000fea0003800000 */
.L_x_66:
[----:B------:R-:W-:Y:S01]  /*2860*/  @!P2 IMAD R39, R39, R154, R3 ;  /* 0x0000009a2727a224 */ /* 0x000fe200078e0203 */
[----:B------:R-:W-:Y:S04]  /*2870*/  BSSY B1, `(.L_x_68) ;  /* 0x0000006000017945 */ /* 0x000fe80003800000 */
[----:B------:R0:W-:Y:S01]  /*2880*/  @!P2 STG.E.U8 desc[UR36][R6.64+0x19], R39 ;  /* 0x000019270600a986 */ /* 0x0001e2000c101124 */
[----:B------:R-:W-:Y:S05]  /*2890*/  @P3 BRA `(.L_x_69) ;  /* 0x00000000000c3947 */ /* 0x000fea0003800000 */
[----:B------:R-:W5:Y:S02]  /*28a0*/  LDG.E.U8 R156, desc[UR36][R8.64+0x20] ;  /* 0x00002024089c7981 */ /* 0x000f64000c1e1100 */
[----:B-----5:R-:W-:-:S05]  /*28b0*/  PRMT R12, R156, 0x8880, RZ ;  /* 0x000088809c0c7816 */ /* 0x020fca00000000ff */
[----:B------:R-:W-:-:S07]  /*28c0*/  IMAD R3, R12, R155, RZ ;  /* 0x0000009b0c037224 */ /* 0x000fce00078e02ff */
.L_x_69:
[----:B------:R-:W-:Y:S05]  /*28d0*/  BSYNC B1 ;  /* 0x0000000000017941 */ /* 0x000fea0003800000 */
.L_x_68:
[----:B-1----:R-:W-:Y:S01]  /*28e0*/  @!P3 IMAD R13, R40, R154, R3 ;  /* 0x0000009a280db224 */ /* 0x002fe200078e0203 */
[----:B------:R-:W-:Y:S04]  /*28f0*/  BSSY B1, `(.L_x_70) ;  /* 0x0000006000017945 */ /* 0x000fe80003800000 */
[----:B------:R1:W-:Y:S01]  /*2900*/  @!P3 STG.E.U8 desc[UR36][R4.64+0x20], R13 ;  /* 0x0000200d0400b986 */ /* 0x0003e2000c101124 */
[----:B------:R-:W-:Y:S05]  /*2910*/  @P4 BRA `(.L_x_71) ;  /* 0x00000000000c4947 */ /* 0x000fea0003800000 */
[----:B------:R-:W5:Y:S02]  /*2920*/  LDG.E.U8 R156, desc[UR36][R8.64+0x21] ;  /* 0x00002124089c7981 */ /* 0x000f64000c1e1100 */
[----:B-----5:R-:W-:-:S05]  /*2930*/  PRMT R12, R156, 0x8880, RZ ;  /* 0x000088809c0c7816 */ /* 0x020fca00000000ff */
[----:B------:R-:W-:-:S07]  /*2940*/  IMAD R3, R12, R155, RZ ;  /* 0x0000009b0c037224 */ /* 0x000fce00078e02ff */
.L_x_71:
[----:B------:R-:W-:Y:S05]  /*2950*/  BSYNC B1 ;  /* 0x0000000000017941 */ /* 0x000fea0003800000 */
.L_x_70:
        /* <DEDUP_REMOVED lines=10> */
.L_x_73:
[----:B------:R-:W-:Y:S05]  /*2a00*/  BSYNC B1 ;  /* 0x0000000000017941 */ /* 0x000fea0003800000 */
.L_x_72:
[----:B-1----:R-:W-:Y:S01]  /*2a10*/  @!P2 IMAD R13, R42, R154, R3 ;  /* 0x0000009a2a0da224 */ /* 0x002fe200078e0203 */
[----:B------:R-:W-:Y:S04]  /*2a20*/  BSSY B1, `(.L_x_74) ;  /* 0x0000006000017945 */ /* 0x000fe80003800000 */
[----:B------:R1:W-:Y:S01]  /*2a30*/  @!P2 STG.E.U8 desc[UR36][R6.64+0x20], R13 ;  /* 0x0000200d0600a986 */ /* 0x0003e2000c101124 */
[----:B------:R-:W-:Y:S05]  /*2a40*/  @P3 BRA `(.L_x_75) ;  /* 0x00000000000c3947 */ /* 0x000fea0003800000 */
[----:B------:R-:W5:Y:S02]  /*2a50*/  LDG.E.U8 R156, desc[UR36][R10.64+0x21] ;  /* 0x000021240a9c7981 */ /* 0x000f64000c1e1100 */
[----:B-----5:R-:W-:-:S05]  /*2a60*/  PRMT R12, R156, 0x8880, RZ ;  /* 0x000088809c0c7816 */ /* 0x020fca00000000ff */
[----:B------:R-:W-:-:S07]  /*2a70*/  IMAD R3, R12, R155, RZ ;  /* 0x0000009b0c037224 */ /* 0x000fce00078e02ff */
.L_x_75:
[----:B------:R-:W-:Y:S05]  /*2a80*/  BSYNC B1 ;  /* 0x0000000000017941 */ /* 0x000fea0003800000 */
.L_x_74:
[----:B------:R-:W-:Y:S01]  /*2a90*/  @!P3 IMAD R43, R43, R154, R3 ;  /* 0x0000009a2b2bb224 */ /* 0x000fe200078e0203 */
[----:B------:R-:W-:Y:S04]  /*2aa0*/  BSSY B1, `(.L_x_76) ;  /* 0x0000006000017945 */ /* 0x000fe80003800000 */
[----:B------:R0:W-:Y:S01]  /*2ab0*/  @!P3 STG.E.U8 desc[UR36][R6.64+0x21], R43 ;  /* 0x0000212b0600b986 */ /* 0x0001e2000c101124 */
[----:B------:R-:W-:Y:S05]  /*2ac0*/  @P4 BRA `(.L_x_77) ;  /* 0x00000000000c4947 */ /* 0x000fea0003800000 */
[----:B------:R-:W5:Y:S02]  /*2ad0*/  LDG.E.U8 R156, desc[UR36][R8.64+0x28] ;  /* 0x00002824089c7981 */ /* 0x000f64000c1e1100 */
[----:B-----5:R-:W-:-:S05]  /*2ae0*/  PRMT R12, R156, 0x8880, RZ ;  /* 0x000088809c0c7816 */ /* 0x020fca00000000ff */
[----:B------:R-:W-:-:S07]  /*2af0*/  IMAD R3, R12, R155, RZ ;  /* 0x0000009b0c037224 */ /* 0x000fce00078e02ff */
.L_x_77:
[----:B------:R-:W-:Y:S05]  /*2b00*/  BSYNC B1 ;  /* 0x0000000000017941 */ /* 0x000fea0003800000 */
.L_x_76:
        /* <DEDUP_REMOVED lines=10> */
.L_x_79:
[----:B------:R-:W-:Y:S05]  /*2bb0*/  BSYNC B1 ;  /* 0x0000000000017941 */ /* 0x000fea0003800000 */
.L_x_78:
[----:B------:R-:W-:Y:S01]  /*2bc0*/  @!P2 IMAD R45, R45, R154, R3 ;  /* 0x0000009a2d2da224 */ /* 0x000fe200078e0203 */
[----:B------:R-:W-:Y:S04]  /*2bd0*/  BSSY B1, `(.L_x_80) ;  /* 0x0000006000017945 */ /* 0x000fe80003800000 */
[----:B------:R0:W-:Y:S01]  /*2be0*/  @!P2 STG.E.U8 desc[UR36][R4.64+0x29], R45 ;  /* 0x0000292d0400a986 */ /* 0x0001e2000c101124 */
[----:B------:R-:W-:Y:S05]  /*2bf0*/  @P3 BRA `(.L_x_81) ;  /* 0x00000000000c3947 */ /* 0x000fea0003800000 */
[----:B------:R-:W5:Y:S02]  /*2c00*/  LDG.E.U8 R156, desc[UR36][R10.64+0x28] ;  /* 0x000028240a9c7981 */ /* 0x000f64000c1e1100 */
[----:B-----5:R-:W-:-:S05]  /*2c10*/  PRMT R12, R156, 0x8880, RZ ;  /* 0x000088809c0c7816 */ /* 0x020fca00000000ff */
[----:B------:R-:W-:-:S07]  /*2c20*/  IMAD R3, R12, R155, RZ ;  /* 0x0000009b0c037224 */ /* 0x000fce00078e02ff */
.L_x_81:
[----:B------:R-:W-:Y:S05]  /*2c30*/  BSYNC B1 ;  /* 0x0000000000017941 */ /* 0x000fea0003800000 */
.L_x_80:
[----:B-1----:R-:W-:Y:S01]  /*2c40*/  @!P3 IMAD R13, R46, R154, R3 ;  /* 0x0000009a2e0db224 */ /* 0x002fe200078e0203 */
[----:B------:R-:W-:Y:S04]  /*2c50*/  BSSY B1, `(.L_x_82) ;  /* 0x0000006000017945 */ /* 0x000fe80003800000 */
[----:B------:R1:W-:Y:S01]  /*2c60*/  @!P3 STG.E.U8 desc[UR36][R6.64+0x28], R13 ;  /* 0x0000280d0600b986 */ /* 0x0003e2000c101124 */
[----:B------:R-:W-:Y:S05]  /*2c70*/  @P4 BRA `(.L_x_83) ;  /* 0x00000000000c4947 */ /* 0x000fea0003800000 */
[----:B------:R-:W5:Y:S02]  /*2c80*/  LDG.E.U8 R156, desc[UR36][R10.64+0x29] ;  /* 0x000029240a9c7981 */ /* 0x000f64000c1e1100 */
[----:B-----5:R-:W-:-:S05]  /*2c90*/  PRMT R12, R156, 0x8880, RZ ;  /* 0x000088809c0c7816 */ /* 0x020fca00000000ff */
[----:B------:R-:W-:-:S07]  /*2ca0*/  IMAD R3, R12, R155, RZ ;  /* 0x0000009b0c037224 */ /* 0x000fce00078e02ff */
.L_x_83:
[----:B------:R-:W-:Y:S05]  /*2cb0*/  BSYNC B1 ;  /* 0x0000000000017941 */ /* 0x000fea0003800000 */
.L_x_82:
        /* <DEDUP_REMOVED lines=10> */
.L_x_85:
[----:B------:R-:W-:Y:S05]  /*2d60*/  BSYNC B1 ;  /* 0x0000000000017941 */ /* 0x000fea0003800000 */
.L_x_84:
[----:B-1----:R-:W-:Y:S01]  /*2d70*/  @!P2 IMAD R13, R48, R154, R3 ;  /* 0x0000009a300da224 */ /* 0x002fe200078e0203 */
[----:B------:R-:W-:Y:S04]  /*2d80*/  BSSY B1, `(.L_x_86) ;  /* 0x0000006000017945 */ /* 0x000fe80003800000 */
[----:B------:R1:W-:Y:S01]  /*2d90*/  @!P2 STG.E.U8 desc[UR36][R4.64+0x30], R13 ;  /* 0x0000300d0400a986 */ /* 0x0003e2000c101124 */
[----:B------:R-:W-:Y:S05]  /*2da0*/  @P3 BRA `(.L_x_87) ;  /* 0x00000000000c3947 */ /* 0x000fea0003800000 */
[----:B------:R-:W5:Y:S02]  /*2db0*/  LDG.E.U8 R156, desc[UR36][R8.64+0x31] ;  /* 0x00003124089c7981 */ /* 0x000f64000c1e1100 */
[----:B-----5:R-:W-:-:S05]  /*2dc0*/  PRMT R12, R156, 0x8880, RZ ;  /* 0x000088809c0c7816 */ /* 0x020fca00000000ff */
[----:B------:R-:W-:-:S07]  /*2dd0*/  IMAD R3, R12, R155, RZ ;  /* 0x0000009b0c037224 */ /* 0x000fce00078e02ff */
.L_x_87:
[----:B------:R-:W-:Y:S05]  /*2de0*/  BSYNC B1 ;  /* 0x0000000000017941 */ /* 0x000fea0003800000 */
.L_x_86:
[----:B------:R-:W-:Y:S01]  /*2df0*/  @!P3 IMAD R49, R49, R154, R3 ;  /* 0x0000009a3131b224 */ /* 0x000fe200078e0203 */
[----:B------:R-:W-:Y:S04]  /*2e00*/  BSSY B1, `(.L_x_88) ;  /* 0x0000006000017945 */ /* 0x000fe80003800000 */
[----:B------:R0:W-:Y:S01]  /*2e10*/  @!P3 STG.E.U8 desc[UR36][R4.64+0x31], R49 ;  /* 0x000031310400b986 */ /* 0x0001e2000c101124 */
[----:B------:R-:W-:Y:S05]  /*2e20*/  @P4 BRA `(.L_x_89) ;  /* 0x00000000000c4947 */ /* 0x000fea0003800000 */
[----:B------:R-:W5:Y:S02]  /*2e30*/  LDG.E.U8 R156, desc[UR36][R10.64+0x30] ;  /* 0x000030240a9c7981 */ /* 0x000f64000c1e1100 */
[----:B-----5:R-:W-:-:S05]  /*2e40*/  PRMT R12, R156, 0x8880, RZ ;  /* 0x000088809c0c7816 */ /* 0x020fca00000000ff */
[----:B------:R-:W-:-:S07]  /*2e50*/  IMAD R3, R12, R155, RZ ;  /* 0x0000009b0c037224 */ /* 0x000fce00078e02ff */
.L_x_89:
[----:B------:R-:W-:Y:S05]  /*2e60*/  BSYNC B1 ;  /* 0x0000000000017941 */ /* 0x000fea0003800000 */
.L_x_88:
        /* <DEDUP_REMOVED lines=10> */
.L_x_91:
[----:B------:R-:W-:Y:S05]  /*2f10*/  BSYNC B1 ;  /* 0x0000000000017941 */ /* 0x000fea0003800000 */
.L_x_90:
[----:B------:R-:W-:Y:S01]  /*2f20*/  @!P2 IMAD R51, R51, R154, R3 ;  /* 0x0000009a3333a224 */ /* 0x000fe200078e0203 */
[----:B------:R-:W-:Y:S04]  /*2f30*/  BSSY B1, `(.L_x_92) ;  /* 0x0000006000017945 */ /* 0x000fe80003800000 */
[----:B------:R0:W-:Y:S01]  /*2f40*/  @!P2 STG.E.U8 desc[UR36][R6.64+0x31], R51 ;  /* 0x000031330600a986 */ /* 0x0001e2000c101124 */
[----:B------:R-:W-:Y:S05]  /*2f50*/  @P3 BRA `(.L_x_93) ;  /* 0x00000000000c3947 */ /* 0x000fea0003800000 */
[----:B------:R-:W5:Y:S02]  /*2f60*/  LDG.E.U8 R156, desc[UR36][R8.64+0x38] ;  /* 0x00003824089c7981 */ /* 0x000f64000c1e1100 */
[----:B-----5:R-:W-:-:S05]  /*2f70*/  PRMT R12, R156, 0x8880, RZ ;  /* 0x000088809c0c7816 */ /* 0x020fca00000000ff */
[----:B------:R-:W-:-:S07]  /*2f80*/  IMAD R3, R12, R155, RZ ;  /* 0x0000009b0c037224 */ /* 0x000fce00078e02ff */
.L_x_93:
[----:B------:R-:W-:Y:S05]  /*2f90*/  BSYNC B1 ;  /* 0x0000000000017941 */ /* 0x000fea0003800000 */
.L_x_92:
[----:B-1----:R-:W-:Y:S01]  /*2fa0*/  @!P3 IMAD R13, R52, R154, R3 ;  /* 0x0000009a340db224 */ /* 0x002fe200078e0203 */
[----:B------:R-:W-:Y:S04]  /*2fb0*/  BSSY B1, `(.L_x_94) ;  /* 0x0000006000017945 */ /* 0x000fe80003800000 */
[----:B------:R1:W-:Y:S01]  /*2fc0*/  @!P3 STG.E.U8 desc[UR36][R4.64+0x38], R13 ;  /* 0x0000380d0400b986 */ /* 0x0003e2000c101124 */
[----:B------:R-:W-:Y:S05]  /*2fd0*/  @P4 BRA `(.L_x_95) ;  /* 0x00000000000c4947 */ /* 0x000fea0003800000 */
[----:B------:R-:W5:Y:S02]  /*2fe0*/  LDG.E.U8 R156, desc[UR36][R8.64+0x39] ;  /* 0x00003924089c7981 */ /* 0x000f64000c1e1100 */
[----:B-----5:R-:W-:-:S05]  /*2ff0*/  PRMT R12, R156, 0x8880, RZ ;  /* 0x000088809c0c7816 */ /* 0x020fca00000000ff */
[----:B------:R-:W-:-:S07]  /*3000*/  IMAD R3, R12, R155, RZ ;  /* 0x0000009b0c037224 */ /* 0x000fce00078e02ff */
.L_x_95:
[----:B------:R-:W-:Y:S05]  /*3010*/  BSYNC B1 ;  /* 0x0000000000017941 */ /* 0x000fea0003800000 */
.L_x_94:
        /* <DEDUP_REMOVED lines=10> */
.L_x_97:
[----:B------:R-:W-:Y:S05]  /*30c0*/  BSYNC B1 ;  /* 0x0000000000017941 */ /* 0x000fea0003800000 */
.L_x_96:
[----:B-1----:R-:W-:Y:S01]  /*30d0*/  @!P2 IMAD R13, R54, R154, R3 ;  /* 0x0000009a360da224 */ /* 0x002fe200078e0203 */
[----:B------:R-:W-:Y:S04]  /*30e0*/  BSSY B1, `(.L_x_98) ;  /* 0x0000006000017945 */ /* 0x000fe80003800000 */
[----:B------:R1:W-:Y:S01]  /*30f0*/  @!P2 STG.E.U8 desc[UR36][R6.64+0x38], R13 ;  /* 0x0000380d0600a986 */ /* 0x0003e2000c101124 */
[----:B------:R-:W-:Y:S05]  /*3100*/  @P3 BRA `(.L_x_99) ;  /* 0x00000000000c3947 */ /* 0x000fea0003800000 */
[----:B------:R-:W5:Y:S02]  /*3110*/  LDG.E.U8 R156, desc[UR36][R10.64+0x39] ;  /* 0x000039240a9c7981 */ /* 0x000f64000c1e1100 */
[----:B-----5:R-:W-:-:S05]  /*3120*/  PRMT R12, R156, 0x8880, RZ ;  /* 0x000088809c0c7816 */ /* 0x020fca00000000ff */
[----:B------:R-:W-:-:S07]  /*3130*/  IMAD R3, R12, R155, RZ ;  /* 0x0000009b0c037224 */ /* 0x000fce00078e02ff */
.L_x_99:
[----:B------:R-:W-:Y:S05]  /*3140*/  BSYNC B1 ;  /* 0x0000000000017941 */ /* 0x000fea0003800000 */
.L_x_98:
[----:B------:R-:W-:Y:S01]  /*3150*/  @!P3 IMAD R55, R55, R154, R3 ;  /* 0x0000009a3737b224 */ /* 0x000fe200078e0203 */
[----:B------:R-:W-:Y:S04]  /*3160*/  BSSY B1, `(.L_x_100) ;  /* 0x0000006000017945 */ /* 0x000fe80003800000 */
[----:B------:R0:W-:Y:S01]  /*3170*/  @!P3 STG.E.U8 desc[UR36][R6.64+0x39], R55 ;  /* 0x000039370600b986 */ /* 0x0001e2000c101124 */
[----:B------:R-:W-:Y:S05]  /*3180*/  @P4 BRA `(.L_x_101) ;  /* 0x00000000000c4947 */ /* 0x000fea0003800000 */
[----:B------:R-:W5:Y:S02]  /*3190*/  LDG.E.U8 R156, desc[UR36][R8.64+0x40] ;  /* 0x00004024089c7981 */ /* 0x000f64000c1e1100 */
[----:B-----5:R-:W-:-:S05]  /*31a0*/  PRMT R12, R156, 0x8880, RZ ;  /* 0x000088809c0c7816 */ /* 0x020fca00000000ff */
[----:B------:R-:W-:-:S07]  /*31b0*/  IMAD R3, R12, R155, RZ ;  /* 0x0000009b0c037224 */ /* 0x000fce00078e02ff */
.L_x_101:
[----:B------:R-:W-:Y:S05]  /*31c0*/  BSYNC B1 ;  /* 0x0000000000017941 */ /* 0x000fea0003800000 */
.L_x_100:
        /* <DEDUP_REMOVED lines=10> */
.L_x_103:
[----:B------:R-:W-:Y:S05]  /*3270*/  BSYNC B1 ;  /* 0x0000000000017941 */ /* 0x000fea0003800000 */
.L_x_102:
[----:B------:R-:W-:Y:S01]  /*3280*/  @!P2 IMAD R57, R57, R154, R3 ;  /* 0x0000009a3939a224 */ /* 0x000fe200078e0203 */
[----:B------:R-:W-:Y:S04]  /*3290*/  BSSY B1, `(.L_x_104) ;  /* 0x0000006000017945 */ /* 0x000fe80003800000 */
[----:B------:R0:W-:Y:S01]  /*32a0*/  @!P2 STG.E.U8 desc[UR36][R4.64+0x41], R57 ;  /* 0x000041390400a986 */ /* 0x0001e2000c101124 */
[----:B------:R-:W-:Y:S05]  /*32b0*/  @P3 BRA `(.L_x_105) ;  /* 0x00000000000c3947 */ /* 0x000fea0003800000 */
[----:B------:R-:W5:Y:S02]  /*32c0*/  LDG.E.U8 R156, desc[UR36][R10.64+0x40] ;  /* 0x000040240a9c7981 */ /* 0x000f64000c1e1100 */
[----:B-----5:R-:W-:-:S05]  /*32d0*/  PRMT R12, R156, 0x8880, RZ ;  /* 0x000088809c0c7816 */ /* 0x020fca00000000ff */
[----:B------:R-:W-:-:S07]  /*32e0*/  IMAD R3, R12, R155, RZ ;  /* 0x0000009b0c037224 */ /* 0x000fce00078e02ff */
.L_x_105:
[----:B------:R-:W-:Y:S05]  /*32f0*/  BSYNC B1 ;  /* 0x0000000000017941 */ /* 0x000fea0003800000 */
.L_x_104:
[----:B-1----:R-:W-:Y:S01]  /*3300*/  @!P3 IMAD R13, R58, R154, R3 ;  /* 0x0000009a3a0db224 */ /* 0x002fe200078e0203 */
[----:B------:R-:W-:Y:S04]  /*3310*/  BSSY B1, `(.L_x_106) ;  /* 0x0000006000017945 */ /* 0x000fe80003800000 */
[----:B------:R1:W-:Y:S01]  /*3320*/  @!P3 STG.E.U8 desc[UR36][R6.64+0x40], R13 ;  /* 0x0000400d0600b986 */ /* 0x0003e2000c101124 */
[----:B------:R-:W-:Y:S05]  /*3330*/  @P4 BRA `(.L_x_107) ;  /* 0x00000000000c4947 */ /* 0x000fea0003800000 */
[----:B------:R-:W5:Y:S02]  /*3340*/  LDG.E.U8 R156, desc[UR36][R10.64+0x41] ;  /* 0x000041240a9c7981 */ /* 0x000f64000c1e1100 */
[----:B-----5:R-:W-:-:S05]  /*3350*/  PRMT R12, R156, 0x8880, RZ ;  /* 0x000088809c0c7816 */ /* 0x020fca00000000ff */
[----:B------:R-:W-:-:S07]  /*3360*/  IMAD R3, R12, R155, RZ ;  /* 0x0000009b0c037224 */ /* 0x000fce00078e02ff */
.L_x_107:
[----:B------:R-:W-:Y:S05]  /*3370*/  BSYNC B1 ;  /* 0x0000000000017941 */ /* 0x000fea0003800000 */
.L_x_106:
        /* <DEDUP_REMOVED lines=10> */
.L_x_109:
[----:B------:R-:W-:Y:S05]  /*3420*/  BSYNC B1 ;  /* 0x0000000000017941 */ /* 0x000fea0003800000 */
.L_x_108:
[----:B-1----:R-:W-:Y:S01]  /*3430*/  @!P2 IMAD R13, R60, R154, R3 ;  /* 0x0000009a3c0da224 */ /* 0x002fe200078e0203 */
[----:B------:R-:W-:Y:S04]  /*3440*/  BSSY B1, `(.L_x_110) ;  /* 0x0000006000017945 */ /* 0x000fe80003800000 */
[----:B------:R1:W-:Y:S01]  /*3450*/  @!P2 STG.E.U8 desc[UR36][R4.64+0x48], R13 ;  /* 0x0000480d0400a986 */ /* 0x0003e2000c101124 */
[----:B------:R-:W-:Y:S05]  /*3460*/  @P3 BRA `(.L_x_111) ;  /* 0x00000000000c3947 */ /* 0x000fea0003800000 */
[----:B------:R-:W5:Y:S02]  /*3470*/  LDG.E.U8 R156, desc[UR36][R8.64+0x49] ;  /* 0x00004924089c7981 */ /* 0x000f64000c1e1100 */
[----:B-----5:R-:W-:-:S05]  /*3480*/  PRMT R12, R156, 0x8880, RZ ;  /* 0x000088809c0c7816 */ /* 0x020fca00000000ff */
[----:B------:R-:W-:-:S07]  /*3490*/  IMAD R3, R12, R155, RZ ;  /* 0x0000009b0c037224 */ /* 0x000fce00078e02ff */
.L_x_111:
[----:B------:R-:W-:Y:S05]  /*34a0*/  BSYNC B1 ;  /* 0x0000000000017941 */ /* 0x000fea0003800000 */
.L_x_110:
[----:B------:R-:W-:Y:S01]  /*34b0*/  @!P3 IMAD R61, R61, R154, R3 ;  /* 0x0000009a3d3db224 */ /* 0x000fe200078e0203 */
[----:B------:R-:W-:Y:S04]  /*34c0*/  BSSY B1, `(.L_x_112) ;  /* 0x0000006000017945 */ /* 0x000fe80003800000 */
[----:B------:R0:W-:Y:S01]  /*34d0*/  @!P3 STG.E.U8 desc[UR36][R4.64+0x49], R61 ;  /* 0x0000493d0400b986 */ /* 0x0001e2000c101124 */
[----:B------:R-:W-:Y:S05]  /*34e0*/  @P4 BRA `(.L_x_113) ;  /* 0x00000000000c4947 */ /* 0x000fea0003800000 */
[----:B------:R-:W5:Y:S02]  /*34f0*/  LDG.E.U8 R156, desc[UR36][R10.64+0x48] ;  /* 0x000048240a9c7981 */ /* 0x000f64000c1e1100 */
[----:B-----5:R-:W-:-:S05]  /*3500*/  PRMT R12, R156, 0x8880, RZ ;  /* 0x000088809c0c7816 */ /* 0x020fca00000000ff */
[----:B------:R-:W-:-:S07]  /*3510*/  IMAD R3, R12, R155, RZ ;  /* 0x0000009b0c037224 */ /* 0x000fce00078e02ff */
.L_x_113:
[----:B------:R-:W-:Y:S05]  /*3520*/  BSYNC B1 ;  /* 0x0000000000017941 */ /* 0x000fea0003800000 */
.L_x_112:
        /* <DEDUP_REMOVED lines=10> */
.L_x_115:
[----:B------:R-:W-:Y:S05]  /*35d0*/  BSYNC B1 ;  /* 0x0000000000017941 */ /* 0x000fea0003800000 */
.L_x_114:
[----:B------:R-:W-:Y:S01]  /*35e0*/  @!P2 IMAD R63, R63, R154, R3 ;  /* 0x0000009a3f3fa224 */ /* 0x000fe200078e0203 */
[----:B------:R-:W-:Y:S04]  /*35f0*/  BSSY B1, `(.L_x_116) ;  /* 0x0000006000017945 */ /* 0x000fe80003800000 */
[----:B------:R0:W-:Y:S01]  /*3600*/  @!P2 STG.E.U8 desc[UR36][R6.64+0x49], R63 ;  /* 0x0000493f0600a986 */ /* 0x0001e2000c101124 */
[----:B------:R-:W-:Y:S05]  /*3610*/  @P3 BRA `(.L_x_117) ;  /* 0x00000000000c3947 */ /* 0x000fea0003800000 */
[----:B------:R-:W5:Y:S02]  /*3620*/  LDG.E.U8 R156, desc[UR36][R8.64+0x50] ;  /* 0x00005024089c7981 */ /* 0x000f64000c1e1100 */
[----:B-----5:R-:W-:-:S05]  /*3630*/  PRMT R12, R156, 0x8880, RZ ;  /* 0x000088809c0c7816 */ /* 0x020fca00000000ff */
[----:B------:R-:W-:-:S07]  /*3640*/  IMAD R3, R12, R155, RZ ;  /* 0x0000009b0c037224 */ /* 0x000fce00078e02ff */
.L_x_117:
[----:B------:R-:W-:Y:S05]  /*3650*/  BSYNC B1 ;  /* 0x0000000000017941 */ /* 0x000fea0003800000 */
.L_x_116:
[----:B-1----:R-:W-:Y:S01]  /*3660*/  @!P3 IMAD R13, R64, R154, R3 ;  /* 0x0000009a400db224 */ /* 0x002fe200078e0203 */
[----:B------:R-:W-:Y:S04]  /*3670*/  BSSY B1, `(.L_x_118) ;  /* 0x0000006000017945 */ /* 0x000fe80003800000 */
[----:B------:R1:W-:Y:S01]  /*3680*/  @!P3 STG.E.U8 desc[UR36][R4.64+0x50], R13 ;  /* 0x0000500d0400b986 */ /* 0x0003e2000c101124 */
[----:B------:R-:W-:Y:S05]  /*3690*/  @P4 BRA `(.L_x_119) ;  /* 0x00000000000c4947 */ /* 0x000fea0003800000 */
[----:B------:R-:W5:Y:S02]  /*36a0*/  LDG.E.U8 R156, desc[UR36][R8.64+0x51] ;  /* 0x00005124089c7981 */ /* 0x000f64000c1e1100 */
[----:B-----5:R-:W-:-:S05]  /*36b0*/  PRMT R12, R156, 0x8880, RZ ;  /* 0x000088809c0c7816 */ /* 0x020fca00000000ff */
[----:B------:R-:W-:-:S07]  /*36c0*/  IMAD R3, R12, R155, RZ ;  /* 0x0000009b0c037224 */ /* 0x000fce00078e02ff */
.L_x_119:
[----:B------:R-:W-:Y:S05]  /*36d0*/  BSYNC B1 ;  /* 0x0000000000017941 */ /* 0x000fea0003800000 */
.L_x_118:
        /* <DEDUP_REMOVED lines=10> */
.L_x_121:
[----:B------:R-:W-:Y:S05]  /*3780*/  BSYNC B1 ;  /* 0x0000000000017941 */ /* 0x000fea0003800000 */
.L_x_120:
[----:B-1----:R-:W-:Y:S01]  /*3790*/  @!P2 IMAD R13, R66, R154, R3 ;  /* 0x0000009a420da224 */ /* 0x002fe200078e0203 */
[----:B------:R-:W-:Y:S04]  /*37a0*/  BSSY B1, `(.L_x_122) ;  /* 0x0000006000017945 */ /* 0x000fe80003800000 */
[----:B------:R1:W-:Y:S01]  /*37b0*/  @!P2 STG.E.U8 desc[UR36][R6.64+0x50], R13 ;  /* 0x0000500d0600a986 */ /* 0x0003e2000c101124 */
[----:B------:R-:W-:Y:S05]  /*37c0*/  @P3 BRA `(.L_x_123) ;  /* 0x00000000000c3947 */ /* 0x000fea0003800000 */
[----:B------:R-:W5:Y:S02]  /*37d0*/  LDG.E.U8 R156, desc[UR36][R10.64+0x51] ;  /* 0x000051240a9c7981 */ /* 0x000f64000c1e1100 */
[----:B-----5:R-:W-:-:S05]  /*37e0*/  PRMT R12, R156, 0x8880, RZ ;  /* 0x000088809c0c7816 */ /* 0x020fca00000000ff */
[----:B------:R-:W-:-:S07]  /*37f0*/  IMAD R3, R12, R155, RZ ;  /* 0x0000009b0c037224 */ /* 0x000fce00078e02ff */
.L_x_123:
[----:B------:R-:W-:Y:S05]  /*3800*/  BSYNC B1 ;  /* 0x0000000000017941 */ /* 0x000fea0003800000 */
.L_x_122:
[----:B------:R-:W-:Y:S01]  /*3810*/  @!P3 IMAD R67, R67, R154, R3 ;  /* 0x0000009a4343b224 */ /* 0x000fe200078e0203 */
[----:B------:R-:W-:Y:S04]  /*3820*/  BSSY B1, `(.L_x_124) ;  /* 0x0000006000017945 */ /* 0x000fe80003800000 */
[----:B------:R0:W-:Y:S01]  /*3830*/  @!P3 STG.E.U8 desc[UR36][R6.64+0x51], R67 ;  /* 0x000051430600b986 */ /* 0x0001e2000c101124 */
[----:B------:R-:W-:Y:S05]  /*3840*/  @P4 BRA `(.L_x_125) ;  /* 0x00000000000c4947 */ /* 0x000fea0003800000 */
[----:B------:R-:W5:Y:S02]  /*3850*/  LDG.E.U8 R156, desc[UR36][R8.64+0x58] ;  /* 0x00005824089c7981 */ /* 0x000f64000c1e1100 */
[----:B-----5:R-:W-:-:S05]  /*3860*/  PRMT R12, R156, 0x8880, RZ ;  /* 0x000088809c0c7816 */ /* 0x020fca00000000ff */
[----:B------:R-:W-:-:S07]  /*3870*/  IMAD R3, R12, R155, RZ ;  /* 0x0000009b0c037224 */ /* 0x000fce00078e02ff */
.L_x_125:
[----:B------:R-:W-:Y:S05]  /*3880*/  BSYNC B1 ;  /* 0x0000000000017941 */ /* 0x000fea0003800000 */
.L_x_124:
        /* <DEDUP_REMOVED lines=10> */
.L_x_127:
[----:B------:R-:W-:Y:S05]  /*3930*/  BSYNC B1 ;  /* 0x0000000000017941 */ /* 0x000fea0003800000 */
.L_x_126:
[----:B------:R-:W-:Y:S01]  /*3940*/  @!P2 IMAD R69, R69, R154, R3 ;  /* 0x0000009a4545a224 */ /* 0x000fe200078e0203 */
[----:B------:R-:W-:Y:S04]  /*3950*/  BSSY B1, `(.L_x_128) ;  /* 0x0000006000017945 */ /* 0x000fe80003800000 */
[----:B------:R0:W-:Y:S01]  /*3960*/  @!P2 STG.E.U8 desc[UR36][R4.64+0x59], R69 ;  /* 0x000059450400a986 */ /* 0x0001e2000c101124 */
[----:B------:R-:W-:Y:S05]  /*3970*/  @P3 BRA `(.L_x_129) ;  /* 0x00000000000c3947 */ /* 0x000fea0003800000 */
[----:B------:R-:W5:Y:S02]  /*3980*/  LDG.E.U8 R156, desc[UR36][R10.64+0x58] ;  /* 0x000058240a9c7981 */ /* 0x000f64000c1e1100 */
[----:B-----5:R-:W-:-:S05]  /*3990*/  PRMT R12, R156, 0x8880, RZ ;  /* 0x000088809c0c7816 */ /* 0x020fca00000000ff */
[----:B------:R-:W-:-:S07]  /*39a0*/  IMAD R3, R12, R155, RZ ;  /* 0x0000009b0c037224 */ /* 0x000fce00078e02ff */
.L_x_129:
[----:B------:R-:W-:Y:S05]  /*39b0*/  BSYNC B1 ;  /* 0x0000000000017941 */ /* 0x000fea0003800000 */
.L_x_128:
[----:B-1----:R-:W-:Y:S01]  /*39c0*/  @!P3 IMAD R13, R70, R154, R3 ;  /* 0x0000009a460db224 */ /* 0x002fe200078e0203 */
[----:B------:R-:W-:Y:S04]  /*39d0*/  BSSY B1, `(.L_x_130) ;  /* 0x0000006000017945 */ /* 0x000fe80003800000 */
[----:B------:R1:W-:Y:S01]  /*39e0*/  @!P3 STG.E.U8 desc[UR36][R6.64+0x58], R13 ;  /* 0x0000580d0600b986 */ /* 0x0003e2000c101124 */
[----:B------:R-:W-:Y:S05]  /*39f0*/  @P4 BRA `(.L_x_131) ;  /* 0x00000000000c4947 */ /* 0x000fea0003800000 */
[----:B------:R-:W5:Y:S02]  /*3a00*/  LDG.E.U8 R156, desc[UR36][R10.64+0x59] ;  /* 0x000059240a9c7981 */ /* 0x000f64000c1e1100 */
[----:B-----5:R-:W-:-:S05]  /*3a10*/  PRMT R12, R156, 0x8880, RZ ;  /* 0x000088809c0c7816 */ /* 0x020fca00000000ff */
[----:B------:R-:W-:-:S07]  /*3a20*/  IMAD R3, R12, R155, RZ ;  /* 0x0000009b0c037224 */ /* 0x000fce00078e02ff */
.L_x_131:
[----:B------:R-:W-:Y:S05]  /*3a30*/  BSYNC B1 ;  /* 0x0000000000017941 */ /* 0x000fea0003800000 */
.L_x_130:
        /* <DEDUP_REMOVED lines=10> */
.L_x_133:
[----:B------:R-:W-:Y:S05]  /*3ae0*/  BSYNC B1 ;  /* 0x0000000000017941 */ /* 0x000fea0003800000 */
.L_x_132:
[----:B-1----:R-:W-:Y:S01]  /*3af0*/  @!P2 IMAD R13, R72, R154, R3 ;  /* 0x0000009a480da224 */ /* 0x002fe200078e0203 */
[----:B------:R-:W-:Y:S04]  /*3b00*/  BSSY B1, `(.L_x_134) ;  /* 0x0000006000017945 */ /* 0x000fe80003800000 */
[----:B------:R1:W-:Y:S01]  /*3b10*/  @!P2 STG.E.U8 desc[UR36][R4.64+0x60], R13 ;  /* 0x0000600d0400a986 */ /* 0x0003e2000c101124 */
[----:B------:R-:W-:Y:S05]  /*3b20*/  @P3 BRA `(.L_x_135) ;  /* 0x00000000000c3947 */ /* 0x000fea0003800000 */
[----:B------:R-:W5:Y:S02]  /*3b30*/  LDG.E.U8 R156, desc[UR36][R8.64+0x61] ;  /* 0x00006124089c7981 */ /* 0x000f64000c1e1100 */
[----:B-----5:R-:W-:-:S05]  /*3b40*/  PRMT R12, R156, 0x8880, RZ ;  /* 0x000088809c0c7816 */ /* 0x020fca00000000ff */
[----:B------:R-:W-:-:S07]  /*3b50*/  IMAD R3, R12, R155, RZ ;  /* 0x0000009b0c037224 */ /* 0x000fce00078e02ff */
.L_x_135:
[----:B------:R-:W-:Y:S05]  /*3b60*/  BSYNC B1 ;  /* 0x0000000000017941 */ /* 0x000fea0003800000 */
.L_x_134:
[----:B------:R-:W-:Y:S01]  /*3b70*/  @!P3 IMAD R73, R73, R154, R3 ;  /* 0x0000009a4949b224 */ /* 0x000fe200078e0203 */
[----:B------:R-:W-:Y:S04]  /*3b80*/  BSSY B1, `(.L_x_136) ;  /* 0x0000006000017945 */ /* 0x000fe80003800000 */
[----:B------:R0:W-:Y:S01]  /*3b90*/  @!P3 STG.E.U8 desc[UR36][R4.64+0x61], R73 ;  /* 0x000061490400b986 */ /* 0x0001e2000c101124 */
[----:B------:R-:W-:Y:S05]  /*3ba0*/  @P4 BRA `(.L_x_137) ;  /* 0x00000000000c4947 */ /* 0x000fea0003800000 */
[----:B------:R-:W5:Y:S02]  /*3bb0*/  LDG.E.U8 R156, desc[UR36][R10.64+0x60] ;  /* 0x000060240a9c7981 */ /* 0x000f64000c1e1100 */
[----:B-----5:R-:W-:-:S05]  /*3bc0*/  PRMT R12, R156, 0x8880, RZ ;  /* 0x000088809c0c7816 */ /* 0x020fca00000000ff */
[----:B------:R-:W-:-:S07]  /*3bd0*/  IMAD R3, R12, R155, RZ ;  /* 0x0000009b0c037224 */ /* 0x000fce00078e02ff */
.L_x_137:
[----:B------:R-:W-:Y:S05]  /*3be0*/  BSYNC B1 ;  /* 0x0000000000017941 */ /* 0x000fea0003800000 */
.L_x_136:
        /* <DEDUP_REMOVED lines=10> */
.L_x_139:
[----:B------:R-:W-:Y:S05]  /*3c90*/  BSYNC B1 ;  /* 0x0000000000017941 */ /* 0x000fea0003800000 */
.L_x_138:
[----:B------:R-:W-:Y:S01]  /*3ca0*/  @!P2 IMAD R75, R75, R154, R3 ;  /* 0x0000009a4b4ba224 */ /* 0x000fe200078e0203 */
[----:B------:R-:W-:Y:S04]  /*3cb0*/  BSSY B1, `(.L_x_140) ;  /* 0x0000006000017945 */ /* 0x000fe80003800000 */
[----:B------:R0:W-:Y:S01]  /*3cc0*/  @!P2 STG.E.U8 desc[UR36][R6.64+0x61], R75 ;  /* 0x0000614b0600a986 */ /* 0x0001e2000c101124 */
[----:B------:R-:W-:Y:S05]  /*3cd0*/  @P3 BRA `(.L_x_141) ;  /* 0x00000000000c3947 */ /* 0x000fea0003800000 */
[----:B------:R-:W5:Y:S02]  /*3ce0*/  LDG.E.U8 R156, desc[UR36][R8.64+0x68] ;  /* 0x00006824089c7981 */ /* 0x000f64000c1e1100 */
[----:B-----5:R-:W-:-:S05]  /*3cf0*/  PRMT R12, R156, 0x8880, RZ ;  /* 0x000088809c0c7816 */ /* 0x020fca00000000ff */
[----:B------:R-:W-:-:S07]  /*3d00*/  IMAD R3, R12, R155, RZ ;  /* 0x0000009b0c037224 */ /* 0x000fce00078e02ff */
.L_x_141:
[----:B------:R-:W-:Y:S05]  /*3d10*/  BSYNC B1 ;  /* 0x0000000000017941 */ /* 0x000fea0003800000 */
.L_x_140:
[----:B-1----:R-:W-:Y:S01]  /*3d20*/  @!P3 IMAD R13, R76, R154, R3 ;  /* 0x0000009a4c0db224 */ /* 0x002fe200078e0203 */
[----:B------:R-:W-:Y:S04]  /*3d30*/  BSSY B1, `(.L_x_142) ;  /* 0x0000006000017945 */ /* 0x000fe80003800000 */
[----:B------:R1:W-:Y:S01]  /*3d40*/  @!P3 STG.E.U8 desc[UR36][R4.64+0x68], R13 ;  /* 0x0000680d0400b986 */ /* 0x0003e2000c101124 */
[----:B------:R-:W-:Y:S05]  /*3d50*/  @P4 BRA `(.L_x_143) ;  /* 0x00000000000c4947 */ /* 0x000fea0003800000 */
[----:B------:R-:W5:Y:S02]  /*3d60*/  LDG.E.U8 R156, desc[UR36][R8.64+0x69] ;  /* 0x00006924089c7981 */ /* 0x000f64000c1e1100 */
[----:B-----5:R-:W-:-:S05]  /*3d70*/  PRMT R12, R156, 0x8880, RZ ;  /* 0x000088809c0c7816 */ /* 0x020fca00000000ff */
[----:B------:R-:W-:-:S07]  /*3d80*/  IMAD R3, R12, R155, RZ ;  /* 0x0000009b0c037224 */ /* 0x000fce00078e02ff */
.L_x_143:
[----:B------:R-:W-:Y:S05]  /*3d90*/  BSYNC B1 ;  /* 0x0000000000017941 */ /* 0x000fea0003800000 */
.L_x_142:
        /* <DEDUP_REMOVED lines=10> */
.L_x_145:
[----:B------:R-:W-:Y:S05]  /*3e40*/  BSYNC B1 ;  /* 0x0000000000017941 */ /* 0x000fea0003800000 */
.L_x_144:
[----:B-1----:R-:W-:Y:S01]  /*3e50*/  @!P2 IMAD R13, R78, R154, R3 ;  /* 0x0000009a4e0da224 */ /* 0x002fe200078e0203 */
[----:B------:R-:W-:Y:S04]  /*3e60*/  BSSY B1, `(.L_x_146) ;  /* 0x0000006000017945 */ /* 0x000fe80003800000 */
[----:B------:R1:W-:Y:S01]  /*3e70*/  @!P2 STG.E.U8 desc[UR36][R6.64+0x68], R13 ;  /* 0x0000680d0600a986 */ /* 0x0003e2000c101124 */
[----:B------:R-:W-:Y:S05]  /*3e80*/  @P3 BRA `(.L_x_147) ;  /* 0x00000000000c3947 */ /* 0x000fea0003800000 */
[----:B------:R-:W5:Y:S02]  /*3e90*/  LDG.E.U8 R156, desc[UR36][R10.64+0x69] ;  /* 0x000069240a9c7981 */ /* 0x000f64000c1e1100 */
[----:B-----5:R-:W-:-:S05]  /*3ea0*/  PRMT R12, R156, 0x8880, RZ ;  /* 0x000088809c0c7816 */ /* 0x020fca00000000ff */
[----:B------:R-:W-:-:S07]  /*3eb0*/  IMAD R3, R12, R155, RZ ;  /* 0x0000009b0c037224 */ /* 0x000fce00078e02ff */
.L_x_147:
[----:B------:R-:W-:Y:S05]  /*3ec0*/  BSYNC B1 ;  /* 0x0000000000017941 */ /* 0x000fea0003800000 */
.L_x_146:
[----:B------:R-:W-:Y:S01]  /*3ed0*/  @!P3 IMAD R79, R79, R154, R3 ;  /* 0x0000009a4f4fb224 */ /* 0x000fe200078e0203 */
[----:B------:R-:W-:Y:S04]  /*3ee0*/  BSSY B1, `(.L_x_148) ;  /* 0x0000006000017945 */ /* 0x000fe80003800000 */
[----:B------:R0:W-:Y:S01]  /*3ef0*/  @!P3 STG.E.U8 desc[UR36][R6.64+0x69], R79 ;  /* 0x0000694f0600b986 */ /* 0x0001e2000c101124 */
[----:B------:R-:W-:Y:S05]  /*3f00*/  @P4 BRA `(.L_x_149) ;  /* 0x00000000000c4947 */ /* 0x000fea0003800000 */
[----:B------:R-:W5:Y:S02]  /*3f10*/  LDG.E.U8 R156, desc[UR36][R8.64+0x70] ;  /* 0x00007024089c7981 */ /* 0x000f64000c1e1100 */
[----:B-----5:R-:W-:-:S05]  /*3f20*/  PRMT R12, R156, 0x8880, RZ ;  /* 0x000088809c0c7816 */ /* 0x020fca00000000ff */
[----:B------:R-:W-:-:S07]  /*3f30*/  IMAD R3, R12, R155, RZ ;  /* 0x0000009b0c037224 */ /* 0x000fce00078e02ff */
.L_x_149:
[----:B------:R-:W-:Y:S05]  /*3f40*/  BSYNC B1 ;  /* 0x0000000000017941 */ /* 0x000fea0003800000 */
.L_x_148:
        /* <DEDUP_REMOVED lines=10> */
.L_x_151:
[----:B------:R-:W-:Y:S05]  /*3ff0*/  BSYNC B1 ;  /* 0x0000000000017941 */ /* 0x000fea0003800000 */
.L_x_150:
[----:B------:R-:W-:Y:S01]  /*4000*/  @!P2 IMAD R81, R81, R154, R3 ;  /* 0x0000009a5151a224 */ /* 0x000fe200078e0203 */
[----:B------:R-:W-:Y:S04]  /*4010*/  BSSY B1, `(.L_x_152) ;  /* 0x0000006000017945 */ /* 0x000fe80003800000 */
[----:B------:R0:W-:Y:S01]  /*4020*/  @!P2 STG.E.U8 desc[UR36][R4.64+0x71], R81 ;  /* 0x000071510400a986 */ /* 0x0001e2000c101124 */
[----:B------:R-:W-:Y:S05]  /*4030*/  @P3 BRA `(.L_x_153) ;  /* 0x00000000000c3947 */ /* 0x000fea0003800000 */
[----:B------:R-:W5:Y:S02]  /*4040*/  LDG.E.U8 R156, desc[UR36][R10.64+0x70] ;  /* 0x000070240a9c7981 */ /* 0x000f64000c1e1100 */
[----:B-----5:R-:W-:-:S05]  /*4050*/  PRMT R12, R156, 0x8880, RZ ;  /* 0x000088809c0c7816 */ /* 0x020fca00000000ff */
[----:B------:R-:W-:-:S07]  /*4060*/  IMAD R3, R12, R155, RZ ;  /* 0x0000009b0c037224 */ /* 0x000fce00078e02ff */
.L_x_153:
[----:B------:R-:W-:Y:S05]  /*4070*/  BSYNC B1 ;  /* 0x0000000000017941 */ /* 0x000fea0003800000 */
.L_x_152:
[----:B-1----:R-:W-:Y:S01]  /*4080*/  @!P3 IMAD R13, R82, R154, R3 ;  /* 0x0000009a520db224 */ /* 0x002fe200078e0203 */
[----:B------:R-:W-:Y:S04]  /*4090*/  BSSY B1, `(.L_x_154) ;  /* 0x0000006000017945 */ /* 0x000fe80003800000 */
[----:B------:R1:W-:Y:S01]  /*40a0*/  @!P3 STG.E.U8 desc[UR36][R6.64+0x70], R13 ;  /* 0x0000700d0600b986 */ /* 0x0003e2000c101124 */
[----:B------:R-:W-:Y:S05]  /*40b0*/  @P4 BRA `(.L_x_155) ;  /* 0x00000000000c4947 */ /* 0x000fea0003800000 */
[----:B------:R-:W5:Y:S02]  /*40c0*/  LDG.E.U8 R156, desc[UR36][R10.64+0x71] ;  /* 0x000071240a9c7981 */ /* 0x000f64000c1e1100 */
[----:B-----5:R-:W-:-:S05]  /*40d0*/  PRMT R12, R156, 0x8880, RZ ;  /* 0x000088809c0c7816 */ /* 0x020fca00000000ff */
[----:B------:R-:W-:-:S07]  /*40e0*/  IMAD R3, R12, R155, RZ ;  /* 0x0000009b0c037224 */ /* 0x000fce00078e02ff */
.L_x_155:
[----:B------:R-:W-:Y:S05]  /*40f0*/  BSYNC B1 ;  /* 0x0000000000017941 */ /* 0x000fea0003800000 */
.L_x_154:
        /* <DEDUP_REMOVED lines=10> */
.L_x_157:
[----:B------:R-:W-:Y:S05]  /*41a0*/  BSYNC B1 ;  /* 0x0000000000017941 */ /* 0x000fea0003800000 */
.L_x_156:
[----:B-1----:R-:W-:Y:S01]  /*41b0*/  @!P2 IMAD R13, R84, R154, R3 ;  /* 0x0000009a540da224 */ /* 0x002fe200078e0203 */
[----:B------:R-:W-:Y:S04]  /*41c0*/  BSSY B1, `(.L_x_158) ;  /* 0x0000006000017945 */ /* 0x000fe80003800000 */
[----:B------:R1:W-:Y:S01]  /*41d0*/  @!P2 STG.E.U8 desc[UR36][R4.64+0x78], R13 ;  /* 0x0000780d0400a986 */ /* 0x0003e2000c101124 */
[----:B------:R-:W-:Y:S05]  /*41e0*/  @P3 BRA `(.L_x_159) ;  /* 0x00000000000c3947 */ /* 0x000fea0003800000 */
[----:B------:R-:W5:Y:S02]  /*41f0*/  LDG.E.U8 R156, desc[UR36][R8.64+0x79] ;  /* 0x00007924089c7981 */ /* 0x000f64000c1e1100 */
[----:B-----5:R-:W-:-:S05]  /*4200*/  PRMT R12, R156, 0x8880, RZ ;  /* 0x000088809c0c7816 */ /* 0x020fca00000000ff */
[----:B------:R-:W-:-:S07]  /*4210*/  IMAD R3, R12, R155, RZ ;  /* 0x0000009b0c037224 */ /* 0x000fce00078e02ff */
.L_x_159:
[----:B------:R-:W-:Y:S05]  /*4220*/  BSYNC B1 ;  /* 0x0000000000017941 */ /* 0x000fea0003800000 */
.L_x_158:
[----:B------:R-:W-:Y:S01]  /*4230*/  @!P3 IMAD R85, R85, R154, R3 ;  /* 0x0000009a5555b224 */ /* 0x000fe200078e0203 */
[----:B------:R-:W-:Y:S04]  /*4240*/  BSSY B1, `(.L_x_160) ;  /* 0x0000006000017945 */ /* 0x000fe80003800000 */
[----:B------:R0:W-:Y:S01]  /*4250*/  @!P3 STG.E.U8 desc[UR36][R4.64+0x79], R85 ;  /* 0x000079550400b986 */ /* 0x0001e2000c101124 */
[----:B------:R-:W-:Y:S05]  /*4260*/  @P4 BRA `(.L_x_161) ;  /* 0x00000000000c4947 */ /* 0x000fea0003800000 */
[----:B------:R-:W5:Y:S02]  /*4270*/  LDG.E.U8 R156, desc[UR36][R10.64+0x78] ;  /* 0x000078240a9c7981 */ /* 0x000f64000c1e1100 */
[----:B-----5:R-:W-:-:S05]  /*4280*/  PRMT R12, R156, 0x8880, RZ ;  /* 0x000088809c0c7816 */ /* 0x020fca00000000ff */
[----:B------:R-:W-:-:S07]  /*4290*/  IMAD R3, R12, R155, RZ ;  /* 0x0000009b0c037224 */ /* 0x000fce00078e02ff */
.L_x_161:
[----:B------:R-:W-:Y:S05]  /*42a0*/  BSYNC B1 ;  /* 0x0000000000017941 */ /* 0x000fea0003800000 */
.L_x_160:
        /* <DEDUP_REMOVED lines=10> */
.L_x_163:
[----:B------:R-:W-:Y:S05]  /*4350*/  BSYNC B1 ;  /* 0x0000000000017941 */ /* 0x000fea0003800000 */
.L_x_162:
[----:B------:R-:W-:Y:S01]  /*4360*/  @!P2 IMAD R87, R87, R154, R3 ;  /* 0x0000009a5757a224 */ /* 0x000fe200078e0203 */
[----:B------:R-:W-:Y:S04]  /*4370*/  BSSY B1, `(.L_x_164) ;  /* 0x0000006000017945 */ /* 0x000fe80003800000 */
[----:B------:R0:W-:Y:S01]  /*4380*/  @!P2 STG.E.U8 desc[UR36][R6.64+0x79], R87 ;  /* 0x000079570600a986 */ /* 0x0001e2000c101124 */
[----:B------:R-:W-:Y:S05]  /*4390*/  @P3 BRA `(.L_x_165) ;  /* 0x00000000000c3947 */ /* 0x000fea0003800000 */
[----:B------:R-:W5:Y:S02]  /*43a0*/  LDG.E.U8 R156, desc[UR36][R8.64+0x80] ;  /* 0x00008024089c7981 */ /* 0x000f64000c1e1100 */
[----:B-----5:R-:W-:-:S05]  /*43b0*/  PRMT R12, R156, 0x8880, RZ ;  /* 0x000088809c0c7816 */ /* 0x020fca00000000ff */
[----:B------:R-:W-:-:S07]  /*43c0*/  IMAD R3, R12, R155, RZ ;  /* 0x0000009b0c037224 */ /* 0x000fce00078e02ff */
.L_x_165:
[----:B------:R-:W-:Y:S05]  /*43d0*/  BSYNC B1 ;  /* 0x0000000000017941 */ /* 0x000fea0003800000 */
.L_x_164:
[----:B-1----:R-:W-:Y:S01]  /*43e0*/  @!P3 IMAD R13, R88, R154, R3 ;  /* 0x0000009a580db224 */ /* 0x002fe200078e0203 */
[----:B------:R-:W-:Y:S04]  /*43f0*/  BSSY B1, `(.L_x_166) ;  /* 0x0000006000017945 */ /* 0x000fe80003800000 */
[----:B------:R1:W-:Y:S01]  /*4400*/  @!P3 STG.E.U8 desc[UR36][R4.64+0x80], R13 ;  /* 0x0000800d0400b986 */ /* 0x0003e2000c101124 */
[----:B------:R-:W-:Y:S05]  /*4410*/  @P4 BRA `(.L_x_167) ;  /* 0x00000000000c4947 */ /* 0x000fea0003800000 */
[----:B------:R-:W5:Y:S02]  /*4420*/  LDG.E.U8 R156, desc[UR36][R8.64+0x81] ;  /* 0x00008124089c7981 */ /* 0x000f64000c1e1100 */
[----:B-----5:R-:W-:-:S05]  /*4430*/  PRMT R12, R156, 0x8880, RZ ;  /* 0x000088809c0c7816 */ /* 0x020fca00000000ff */
[----:B------:R-:W-:-:S07]  /*4440*/  IMAD R3, R12, R155, RZ ;  /* 0x0000009b0c037224 */ /* 0x000fce00078e02ff */
.L_x_167:
[----:B------:R-:W-:Y:S05]  /*4450*/  BSYNC B1 ;  /* 0x0000000000017941 */ /* 0x000fea0003800000 */
.L_x_166:
        /* <DEDUP_REMOVED lines=10> */
.L_x_169:
[----:B------:R-:W-:Y:S05]  /*4500*/  BSYNC B1 ;  /* 0x0000000000017941 */ /* 0x000fea0003800000 */
.L_x_168:
[----:B-1----:R-:W-:Y:S01]  /*4510*/  @!P2 IMAD R13, R90, R154, R3 ;  /* 0x0000009a5a0da224 */ /* 0x002fe200078e0203 */
[----:B------:R-:W-:Y:S04]  /*4520*/  BSSY B1, `(.L_x_170) ;  /* 0x0000006000017945 */ /* 0x000fe80003800000 */
[----:B------:R1:W-:Y:S01]  /*4530*/  @!P2 STG.E.U8 desc[UR36][R6.64+0x80], R13 ;  /* 0x0000800d0600a986 */ /* 0x0003e2000c101124 */
[----:B------:R-:W-:Y:S05]  /*4540*/  @P3 BRA `(.L_x_171) ;  /* 0x00000000000c3947 */ /* 0x000fea0003800000 */
[----:B------:R-:W5:Y:S02]  /*4550*/  LDG.E.U8 R156, desc[UR36][R10.64+0x81] ;  /* 0x000081240a9c7981 */ /* 0x000f64000c1e1100 */
[----:B-----5:R-:W-:-:S05]  /*4560*/  PRMT R12, R156, 0x8880, RZ ;  /* 0x000088809c0c7816 */ /* 0x020fca00000000ff */
[----:B------:R-:W-:-:S07]  /*4570*/  IMAD R3, R12, R155, RZ ;  /* 0x0000009b0c037224 */ /* 0x000fce00078e02ff */
.L_x_171:
[----:B------:R-:W-:Y:S05]  /*4580*/  BSYNC B1 ;  /* 0x0000000000017941 */ /* 0x000fea0003800000 */
.L_x_170:
[----:B------:R-:W-:Y:S01]  /*4590*/  @!P3 IMAD R91, R91, R154, R3 ;  /* 0x0000009a5b5bb224 */ /* 0x000fe200078e0203 */
[----:B------:R-:W-:Y:S04]  /*45a0*/  BSSY B1, `(.L_x_172) ;  /* 0x0000006000017945 */ /* 0x000fe80003800000 */
[----:B------:R0:W-:Y:S01]  /*45b0*/  @!P3 STG.E.U8 desc[UR36][R6.64+0x81], R91 ;  /* 0x0000815b0600b986 */ /* 0x0001e2000c101124 */
[----:B------:R-:W-:Y:S05]  /*45c0*/  @P4 BRA `(.L_x_173) ;  /* 0x00000000000c4947 */ /* 0x000fea0003800000 */
[----:B------:R-:W5:Y:S02]  /*45d0*/  LDG.E.U8 R156, desc[UR36][R8.64+0x88] ;  /* 0x00008824089c7981 */ /* 0x000f64000c1e1100 */
[----:B-----5:R-:W-:-:S05]  /*45e0*/  PRMT R12, R156, 0x8880, RZ ;  /* 0x000088809c0c7816 */ /* 0x020fca00000000ff */
[----:B------:R-:W-:-:S07]  /*45f0*/  IMAD R3, R12, R155, RZ ;  /* 0x0000009b0c037224 */ /* 0x000fce00078e02ff */
.L_x_173:
[----:B------:R-:W-:Y:S05]  /*4600*/  BSYNC B1 ;  /* 0x0000000000017941 */ /* 0x000fea0003800000 */
.L_x_172:
        /* <DEDUP_REMOVED lines=10> */
.L_x_175:
[----:B------:R-:W-:Y:S05]  /*46b0*/  BSYNC B1 ;  /* 0x0000000000017941 */ /* 0x000fea0003800000 */
.L_x_174:
[----:B------:R-:W-:Y:S01]  /*46c0*/  @!P2 IMAD R93, R93, R154, R3 ;  /* 0x0000009a5d5da224 */ /* 0x000fe200078e0203 */
[----:B------:R-:W-:Y:S04]  /*46d0*/  BSSY B1, `(.L_x_176) ;  /* 0x0000006000017945 */ /* 0x000fe80003800000 */
[----:B------:R0:W-:Y:S01]  /*46e0*/  @!P2 STG.E.U8 desc[UR36][R4.64+0x89], R93 ;  /* 0x0000895d0400a986 */ /* 0x0001e2000c101124 */
[----:B------:R-:W-:Y:S05]  /*46f0*/  @P3 BRA `(.L_x_177) ;  /* 0x00000000000c3947 */ /* 0x000fea0003800000 */
[----:B------:R-:W5:Y:S02]  /*4700*/  LDG.E.U8 R156, desc[UR36][R10.64+0x88] ;  /* 0x000088240a9c7981 */ /* 0x000f64000c1e1100 */
[----:B-----5:R-:W-:-:S05]  /*4710*/  PRMT R12, R156, 0x8880, RZ ;  /* 0x000088809c0c7816 */ /* 0x020fca00000000ff */
[----:B------:R-:W-:-:S07]  /*4720*/  IMAD R3, R12, R155, RZ ;  /* 0x0000009b0c037224 */ /* 0x000fce00078e02ff */
.L_x_177:
[----:B------:R-:W-:Y:S05]  /*4730*/  BSYNC B1 ;  /* 0x0000000000017941 */ /* 0x000fea0003800000 */
.L_x_176:
[----:B-1----:R-:W-:Y:S01]  /*4740*/  @!P3 IMAD R13, R94, R154, R3 ;  /* 0x0000009a5e0db224 */ /* 0x002fe200078e0203 */
[----:B------:R-:W-:Y:S04]  /*4750*/  BSSY B1, `(.L_x_178) ;  /* 0x0000006000017945 */ /* 0x000fe80003800000 */
[----:B------:R1:W-:Y:S01]  /*4760*/  @!P3 STG.E.U8 desc[UR36][R6.64+0x88], R13 ;  /* 0x0000880d0600b986 */ /* 0x0003e2000c101124 */
[----:B------:R-:W-:Y:S05]  /*4770*/  @P4 BRA `(.L_x_179) ;  /* 0x00000000000c4947 */ /* 0x000fea0003800000 */
[----:B------:R-:W5:Y:S02]  /*4780*/  LDG.E.U8 R156, desc[UR36][R10.64+0x89] ;  /* 0x000089240a9c7981 */ /* 0x000f64000c1e1100 */
[----:B-----5:R-:W-:-:S05]  /*4790*/  PRMT R12, R156, 0x8880, RZ ;  /* 0x000088809c0c7816 */ /* 0x020fca00000000ff */
[----:B------:R-:W-:-:S07]  /*47a0*/  IMAD R3, R12, R155, RZ ;  /* 0x0000009b0c037224 */ /* 0x000fce00078e02ff */
.L_x_179:
[----:B------:R-:W-:Y:S05]  /*47b0*/  BSYNC B1 ;  /* 0x0000000000017941 */ /* 0x000fea0003800000 */
.L_x_178:
        /* <DEDUP_REMOVED lines=10> */
.L_x_181:
[----:B------:R-:W-:Y:S05]  /*4860*/  BSYNC B1 ;  /* 0x0000000000017941 */ /* 0x000fea0003800000 */
.L_x_180:
[----:B-1----:R-:W-:Y:S01]  /*4870*/  @!P2 IMAD R13, R96, R154, R3 ;  /* 0x0000009a600da224 */ /* 0x002fe200078e0203 */
[----:B------:R-:W-:Y:S04]  /*4880*/  BSSY B1, `(.L_x_182) ;  /* 0x0000006000017945 */ /* 0x000fe80003800000 */
[----:B------:R1:W-:Y:S01]  /*4890*/  @!P2 STG.E.U8 desc[UR36][R4.64+0x90], R13 ;  /* 0x0000900d0400a986 */ /* 0x0003e2000c101124 */
[----:B------:R-:W-:Y:S05]  /*48a0*/  @P3 BRA `(.L_x_183) ;  /* 0x00000000000c3947 */ /* 0x000fea0003800000 */
[----:B------:R-:W5:Y:S02]  /*48b0*/  LDG.E.U8 R156, desc[UR36][R8.64+0x91] ;  /* 0x00009124089c7981 */ /* 0x000f64000c1e1100 */
[----:B-----5:R-:W-:-:S05]  /*48c0*/  PRMT R12, R156, 0x8880, RZ ;  /* 0x000088809c0c7816 */ /* 0x020fca00000000ff */
[----:B------:R-:W-:-:S07]  /*48d0*/  IMAD R3, R12, R155, RZ ;  /* 0x0000009b0c037224 */ /* 0x000fce00078e02ff */
.L_x_183:
[----:B------:R-:W-:Y:S05]  /*48e0*/  BSYNC B1 ;  /* 0x0000000000017941 */ /* 0x000fea0003800000 */
.L_x_182:
[----:B------:R-:W-:Y:S01]  /*48f0*/  @!P3 IMAD R97, R97, R154, R3 ;  /* 0x0000009a6161b224 */ /* 0x000fe200078e0203 */
[----:B------:R-:W-:Y:S04]  /*4900*/  BSSY B1, `(.L_x_184) ;  /* 0x0000006000017945 */ /* 0x000fe80003800000 */
[----:B------:R0:W-:Y:S01]  /*4910*/  @!P3 STG.E.U8 desc[UR36][R4.64+0x91], R97 ;  /* 0x000091610400b986 */ /* 0x0001e2000c101124 */
[----:B------:R-:W-:Y:S05]  /*4920*/  @P4 BRA `(.L_x_185) ;  /* 0x00000000000c4947 */ /* 0x000fea0003800000 */
[----:B------:R-:W5:Y:S02]  /*4930*/  LDG.E.U8 R156, desc[UR36][R10.64+0x90] ;  /* 0x000090240a9c7981 */ /* 0x000f64000c1e1100 */
[----:B-----5:R-:W-:-:S05]  /*4940*/  PRMT R12, R156, 0x8880, RZ ;  /* 0x000088809c0c7816 */ /* 0x020fca00000000ff */
[----:B------:R-:W-:-:S07]  /*4950*/  IMAD R3, R12, R155, RZ ;  /* 0x0000009b0c037224 */ /* 0x000fce00078e02ff */
.L_x_185:
[----:B------:R-:W-:Y:S05]  /*4960*/  BSYNC B1 ;  /* 0x0000000000017941 */ /* 0x000fea0003800000 */
.L_x_184:
        /* <DEDUP_REMOVED lines=10> */
.L_x_187:
[----:B------:R-:W-:Y:S05]  /*4a10*/  BSYNC B1 ;  /* 0x0000000000017941 */ /* 0x000fea0003800000 */
.L_x_186:
[----:B------:R-:W-:Y:S01]  /*4a20*/  @!P2 IMAD R99, R99, R154, R3 ;  /* 0x0000009a6363a224 */ /* 0x000fe200078e0203 */
[----:B------:R-:W-:Y:S04]  /*4a30*/  BSSY B1, `(.L_x_188) ;  /* 0x0000006000017945 */ /* 0x000fe80003800000 */
[----:B------:R0:W-:Y:S01]  /*4a40*/  @!P2 STG.E.U8 desc[UR36][R6.64+0x91], R99 ;  /* 0x000091630600a986 */ /* 0x0001e2000c101124 */
[----:B------:R-:W-:Y:S05]  /*4a50*/  @P3 BRA `(.L_x_189) ;  /* 0x00000000000c3947 */ /* 0x000fea0003800000 */
[----:B------:R-:W5:Y:S02]  /*4a60*/  LDG.E.U8 R156, desc[UR36][R8.64+0x98] ;  /* 0x00009824089c7981 */ /* 0x000f64000c1e1100 */
[----:B-----5:R-:W-:-:S05]  /*4a70*/  PRMT R12, R156, 0x8880, RZ ;  /* 0x000088809c0c7816 */ /* 0x020fca00000000ff */
[----:B------:R-:W-:-:S07]  /*4a80*/  IMAD R3, R12, R155, RZ ;  /* 0x0000009b0c037224 */ /* 0x000fce00078e02ff */
.L_x_189:
[----:B------:R-:W-:Y:S05]  /*4a90*/  BSYNC B1 ;  /* 0x0000000000017941 */ /* 0x000fea0003800000 */
.L_x_188:
[----:B-1----:R-:W-:Y:S01]  /*4aa0*/  @!P3 IMAD R13, R100, R154, R3 ;  /* 0x0000009a640db224 */ /* 0x002fe200078e0203 */
[----:B------:R-:W-:Y:S04]  /*4ab0*/  BSSY B1, `(.L_x_190) ;  /* 0x0000006000017945 */ /* 0x000fe80003800000 */
[----:B------:R1:W-:Y:S01]  /*4ac0*/  @!P3 STG.E.U8 desc[UR36][R4.64+0x98], R13 ;  /* 0x0000980d0400b986 */ /* 0x0003e2000c101124 */
[----:B------:R-:W-:Y:S05]  /*4ad0*/  @P4 BRA `(.L_x_191) ;  /* 0x00000000000c4947 */ /* 0x000fea0003800000 */
[----:B------:R-:W5:Y:S02]  /*4ae0*/  LDG.E.U8 R156, desc[UR36][R8.64+0x99] ;  /* 0x00009924089c7981 */ /* 0x000f64000c1e1100 */
[----:B-----5:R-:W-:-:S05]  /*4af0*/  PRMT R12, R156, 0x8880, RZ ;  /* 0x000088809c0c7816 */ /* 0x020fca00000000ff */
[----:B------:R-:W-:-:S07]  /*4b00*/  IMAD R3, R12, R155, RZ ;  /* 0x0000009b0c037224 */ /* 0x000fce00078e02ff */
.L_x_191:
[----:B------:R-:W-:Y:S05]  /*4b10*/  BSYNC B1 ;  /* 0x0000000000017941 */ /* 0x000fea0003800000 */
.L_x_190:
        /* <DEDUP_REMOVED lines=10> */
.L_x_193:
[----:B------:R-:W-:Y:S05]  /*4bc0*/  BSYNC B1 ;  /* 0x0000000000017941 */ /* 0x000fea0003800000 */
.L_x_192:
[----:B-1----:R-:W-:Y:S01]  /*4bd0*/  @!P2 IMAD R13, R102, R154, R3 ;  /* 0x0000009a660da224 */ /* 0x002fe200078e0203 */
[----:B------:R-:W-:Y:S04]  /*4be0*/  BSSY B1, `(.L_x_194) ;  /* 0x0000006000017945 */ /* 0x000fe80003800000 */
[----:B------:R1:W-:Y:S01]  /*4bf0*/  @!P2 STG.E.U8 desc[UR36][R6.64+0x98], R13 ;  /* 0x0000980d0600a986 */ /* 0x0003e2000c101124 */
[----:B------:R-:W-:Y:S05]  /*4c00*/  @P3 BRA `(.L_x_195) ;  /* 0x00000000000c3947 */ /* 0x000fea0003800000 */
[----:B------:R-:W5:Y:S02]  /*4c10*/  LDG.E.U8 R156, desc[UR36][R10.64+0x99] ;  /* 0x000099240a9c7981 */ /* 0x000f64000c1e1100 */
[----:B-----5:R-:W-:-:S05]  /*4c20*/  PRMT R12, R156, 0x8880, RZ ;  /* 0x000088809c0c7816 */ /* 0x020fca00000000ff */
[----:B------:R-:W-:-:S07]  /*4c30*/  IMAD R3, R12, R155, RZ ;  /* 0x0000009b0c037224 */ /* 0x000fce00078e02ff */
.L_x_195:
[----:B------:R-:W-:Y:S05]  /*4c40*/  BSYNC B1 ;  /* 0x0000000000017941 */ /* 0x000fea0003800000 */
.L_x_194:
[----:B------:R-:W-:Y:S01]  /*4c50*/  @!P3 IMAD R103, R103, R154, R3 ;  /* 0x0000009a6767b224 */ /* 0x000fe200078e0203 */
[----:B------:R-:W-:Y:S04]  /*4c60*/  BSSY B1, `(.L_x_196) ;  /* 0x0000006000017945 */ /* 0x000fe80003800000 */
[----:B------:R0:W-:Y:S01]  /*4c70*/  @!P3 STG.E.U8 desc[UR36][R6.64+0x99], R103 ;  /* 0x000099670600b986 */ /* 0x0001e2000c101124 */
[----:B------:R-:W-:Y:S05]  /*4c80*/  @P4 BRA `(.L_x_197) ;  /* 0x00000000000c4947 */ /* 0x000fea0003800000 */
[----:B------:R-:W5:Y:S02]  /*4c90*/  LDG.E.U8 R156, desc[UR36][R8.64+0xa0] ;  /* 0x0000a024089c7981 */ /* 0x000f64000c1e1100 */
[----:B-----5:R-:W-:-:S05]  /*4ca0*/  PRMT R12, R156, 0x8880, RZ ;  /* 0x000088809c0c7816 */ /* 0x020fca00000000ff */
[----:B------:R-:W-:-:S07]  /*4cb0*/  IMAD R3, R12, R155, RZ ;  /* 0x0000009b0c037224 */ /* 0x000fce00078e02ff */
.L_x_197:
[----:B------:R-:W-:Y:S05]  /*4cc0*/  BSYNC B1 ;  /* 0x0000000000017941 */ /* 0x000fea0003800000 */
.L_x_196:
        /* <DEDUP_REMOVED lines=10> */
.L_x_199:
[----:B------:R-:W-:Y:S05]  /*4d70*/  BSYNC B1 ;  /* 0x0000000000017941 */ /* 0x000fea0003800000 */
.L_x_198:
[----:B------:R-:W-:Y:S01]  /*4d80*/  @!P2 IMAD R105, R105, R154, R3 ;  /* 0x0000009a6969a224 */ /* 0x000fe200078e0203 */
[----:B------:R-:W-:Y:S04]  /*4d90*/  BSSY B1, `(.L_x_200) ;  /* 0x0000006000017945 */ /* 0x000fe80003800000 */
[----:B------:R0:W-:Y:S01]  /*4da0*/  @!P2 STG.E.U8 desc[UR36][R4.64+0xa1], R105 ;  /* 0x0000a1690400a986 */ /* 0x0001e2000c101124 */
[----:B------:R-:W-:Y:S05]  /*4db0*/  @P3 BRA `(.L_x_201) ;  /* 0x00000000000c3947 */ /* 0x000fea0003800000 */
[----:B------:R-:W5:Y:S02]  /*4dc0*/  LDG.E.U8 R156, desc[UR36][R10.64+0xa0] ;  /* 0x0000a0240a9c7981 */ /* 0x000f64000c1e1100 */
[----:B-----5:R-:W-:-:S05]  /*4dd0*/  PRMT R12, R156, 0x8880, RZ ;  /* 0x000088809c0c7816 */ /* 0x020fca00000000ff */
[----:B------:R-:W-:-:S07]  /*4de0*/  IMAD R3, R12, R155, RZ ;  /* 0x0000009b0c037224 */ /* 0x000fce00078e02ff */
.L_x_201:
[----:B------:R-:W-:Y:S05]  /*4df0*/  BSYNC B1 ;  /* 0x0000000000017941 */ /* 0x000fea0003800000 */
.L_x_200:
[----:B-1----:R-:W-:Y:S01]  /*4e00*/  @!P3 IMAD R13, R106, R154, R3 ;  /* 0x0000009a6a0db224 */ /* 0x002fe200078e0203 */
[----:B------:R-:W-:Y:S04]  /*4e10*/  BSSY B1, `(.L_x_202) ;  /* 0x0000006000017945 */ /* 0x000fe80003800000 */
[----:B------:R1:W-:Y:S01]  /*4e20*/  @!P3 STG.E.U8 desc[UR36][R6.64+0xa0], R13 ;  /* 0x0000a00d0600b986 */ /* 0x0003e2000c101124 */
[----:B------:R-:W-:Y:S05]  /*4e30*/  @P4 BRA `(.L_x_203) ;  /* 0x00000000000c4947 */ /* 0x000fea0003800000 */
[----:B------:R-:W5:Y:S02]  /*4e40*/  LDG.E.U8 R156, desc[UR36][R10.64+0xa1] ;  /* 0x0000a1240a9c7981 */ /* 0x000f64000c1e1100 */
[----:B-----5:R-:W-:-:S05]  /*4e50*/  PRMT R12, R156, 0x8880, RZ ;  /* 0x000088809c0c7816 */ /* 0x020fca00000000ff */
[----:B------:R-:W-:-:S07]  /*4e60*/  IMAD R3, R12, R155, RZ ;  /* 0x0000009b0c037224 */ /* 0x000fce00078e02ff */
.L_x_203:
[----:B------:R-:W-:Y:S05]  /*4e70*/  BSYNC B1 ;  /* 0x0000000000017941 */ /* 0x000fea0003800000 */
.L_x_202:
        /* <DEDUP_REMOVED lines=10> */
.L_x_205:
[----:B------:R-:W-:Y:S05]  /*4f20*/  BSYNC B1 ;  /* 0x0000000000017941 */ /* 0x000fea0003800000 */
.L_x_204:
[----:B-1----:R-:W-:Y:S01]  /*4f30*/  @!P2 IMAD R13, R108, R154, R3 ;  /* 0x0000009a6c0da224 */ /* 0x002fe200078e0203 */
[----:B------:R-:W-:Y:S04]  /*4f40*/  BSSY B1, `(.L_x_206) ;  /* 0x0000006000017945 */ /* 0x000fe80003800000 */
[----:B------:R1:W-:Y:S01]  /*4f50*/  @!P2 STG.E.U8 desc[UR36][R4.64+0xa8], R13 ;  /* 0x0000a80d0400a986 */ /* 0x0003e2000c101124 */
[----:B------:R-:W-:Y:S05]  /*4f60*/  @P3 BRA `(.L_x_207) ;  /* 0x00000000000c3947 */ /* 0x000fea0003800000 */
[----:B------:R-:W5:Y:S02]  /*4f70*/  LDG.E.U8 R156, desc[UR36][R8.64+0xa9] ;  /* 0x0000a924089c7981 */ /* 0x000f64000c1e1100 */
[----:B-----5:R-:W-:-:S05]  /*4f80*/  PRMT R12, R156, 0x8880, RZ ;  /* 0x000088809c0c7816 */ /* 0x020fca00000000ff */
[----:B------:R-:W-:-:S07]  /*4f90*/  IMAD R3, R12, R155, RZ ;  /* 0x0000009b0c037224 */ /* 0x000fce00078e02ff */
.L_x_207:
[----:B------:R-:W-:Y:S05]  /*4fa0*/  BSYNC B1 ;  /* 0x0000000000017941 */ /* 0x000fea0003800000 */
.L_x_206:
[----:B------:R-:W-:Y:S01]  /*4fb0*/  @!P3 IMAD R109, R109, R154, R3 ;  /* 0x0000009a6d6db224 */ /* 0x000fe200078e0203 */
[----:B------:R-:W-:Y:S04]  /*4fc0*/  BSSY B1, `(.L_x_208) ;  /* 0x0000006000017945 */ /* 0x000fe80003800000 */
[----:B------:R0:W-:Y:S01]  /*4fd0*/  @!P3 STG.E.U8 desc[UR36][R4.64+0xa9], R109 ;  /* 0x0000a96d0400b986 */ /* 0x0001e2000c101124 */
[----:B------:R-:W-:Y:S05]  /*4fe0*/  @P4 BRA `(.L_x_209) ;  /* 0x00000000000c4947 */ /* 0x000fea0003800000 */
[----:B------:R-:W5:Y:S02]  /*4ff0*/  LDG.E.U8 R156, desc[UR36][R10.64+0xa8] ;  /* 0x0000a8240a9c7981 */ /* 0x000f64000c1e1100 */
[----:B-----5:R-:W-:-:S05]  /*5000*/  PRMT R12, R156, 0x8880, RZ ;  /* 0x000088809c0c7816 */ /* 0x020fca00000000ff */
[----:B------:R-:W-:-:S07]  /*5010*/  IMAD R3, R12, R155, RZ ;  /* 0x0000009b0c037224 */ /* 0x000fce00078e02ff */
.L_x_209:
[----:B------:R-:W-:Y:S05]  /*5020*/  BSYNC B1 ;  /* 0x0000000000017941 */ /* 0x000fea0003800000 */
.L_x_208:
        /* <DEDUP_REMOVED lines=10> */
.L_x_211:
[----:B------:R-:W-:Y:S05]  /*50d0*/  BSYNC B1 ;  /* 0x0000000000017941 */ /* 0x000fea0003800000 */
.L_x_210:
[----:B------:R-:W-:Y:S01]  /*50e0*/  @!P2 IMAD R111, R111, R154, R3 ;  /* 0x0000009a6f6fa224 */ /* 0x000fe200078e0203 */
[----:B------:R-:W-:Y:S04]  /*50f0*/  BSSY B1, `(.L_x_212) ;  /* 0x0000006000017945 */ /* 0x000fe80003800000 */
[----:B------:R0:W-:Y:S01]  /*5100*/  @!P2 STG.E.U8 desc[UR36][R6.64+0xa9], R111 ;  /* 0x0000a96f0600a986 */ /* 0x0001e2000c101124 */
[----:B------:R-:W-:Y:S05]  /*5110*/  @P3 BRA `(.L_x_213) ;  /* 0x00000000000c3947 */ /* 0x000fea0003800000 */
[----:B------:R-:W5:Y:S02]  /*5120*/  LDG.E.U8 R156, desc[UR36][R8.64+0xb0] ;  /* 0x0000b024089c7981 */ /* 0x000f64000c1e1100 */
[----:B-----5:R-:W-:-:S05]  /*5130*/  PRMT R12, R156, 0x8880, RZ ;  /* 0x000088809c0c7816 */ /* 0x020fca00000000ff */
[----:B------:R-:W-:-:S07]  /*5140*/  IMAD R3, R12, R155, RZ ;  /* 0x0000009b0c037224 */ /* 0x000fce00078e02ff */
.L_x_213:
[----:B------:R-:W-:Y:S05]  /*5150*/  BSYNC B1 ;  /* 0x0000000000017941 */ /* 0x000fea0003800000 */
.L_x_212:
[----:B-1----:R-:W-:Y:S01]  /*5160*/  @!P3 IMAD R13, R112, R154, R3 ;  /* 0x0000009a700db224 */ /* 0x002fe200078e0203 */
[----:B------:R-:W-:Y:S04]  /*5170*/  BSSY B1, `(.L_x_214) ;  /* 0x0000006000017945 */ /* 0x000fe80003800000 */
[----:B------:R1:W-:Y:S01]  /*5180*/  @!P3 STG.E.U8 desc[UR36][R4.64+0xb0], R13 ;  /* 0x0000b00d0400b986 */ /* 0x0003e2000c101124 */
[----:B------:R-:W-:Y:S05]  /*5190*/  @P4 BRA `(.L_x_215) ;  /* 0x00000000000c4947 */ /* 0x000fea0003800000 */
[----:B------:R-:W5:Y:S02]  /*51a0*/  LDG.E.U8 R156, desc[UR36][R8.64+0xb1] ;  /* 0x0000b124089c7981 */ /* 0x000f64000c1e1100 */
[----:B-----5:R-:W-:-:S05]  /*51b0*/  PRMT R12, R156, 0x8880, RZ ;  /* 0x000088809c0c7816 */ /* 0x020fca00000000ff */
[----:B------:R-:W-:-:S07]  /*51c0*/  IMAD R3, R12, R155, RZ ;  /* 0x0000009b0c037224 */ /* 0x000fce00078e02ff */
.L_x_215:
[----:B------:R-:W-:Y:S05]  /*51d0*/  BSYNC B1 ;  /* 0x0000000000017941 */ /* 0x000fea0003800000 */
.L_x_214:
        /* <DEDUP_REMOVED lines=10> */
.L_x_217:
[----:B------:R-:W-:Y:S05]  /*5280*/  BSYNC B1 ;  /* 0x0000000000017941 */ /* 0x000fea0003800000 */
.L_x_216:
[----:B-1----:R-:W-:Y:S01]  /*5290*/  @!P2 IMAD R13, R114, R154, R3 ;  /* 0x0000009a720da224 */ /* 0x002fe200078e0203 */
[----:B------:R-:W-:Y:S04]  /*52a0*/  BSSY B1, `(.L_x_218) ;  /* 0x0000006000017945 */ /* 0x000fe80003800000 */
[----:B------:R1:W-:Y:S01]  /*52b0*/  @!P2 STG.E.U8 desc[UR36][R6.64+0xb0], R13 ;  /* 0x0000b00d0600a986 */ /* 0x0003e2000c101124 */
[----:B------:R-:W-:Y:S05]  /*52c0*/  @P3 BRA `(.L_x_219) ;  /* 0x00000000000c3947 */ /* 0x000fea0003800000 */
[----:B------:R-:W5:Y:S02]  /*52d0*/  LDG.E.U8 R156, desc[UR36][R10.64+0xb1] ;  /* 0x0000b1240a9c7981 */ /* 0x000f64000c1e1100 */
[----:B-----5:R-:W-:-:S05]  /*52e0*/  PRMT R12, R156, 0x8880, RZ ;  /* 0x000088809c0c7816 */ /* 0x020fca00000000ff */
[----:B------:R-:W-:-:S07]  /*52f0*/  IMAD R3, R12, R155, RZ ;  /* 0x0000009b0c037224 */ /* 0x000fce00078e02ff */
.L_x_219:
[----:B------:R-:W-:Y:S05]  /*5300*/  BSYNC B1 ;  /* 0x0000000000017941 */ /* 0x000fea0003800000 */
.L_x_218:
[----:B------:R-:W-:Y:S01]  /*5310*/  @!P3 IMAD R115, R115, R154, R3 ;  /* 0x0000009a7373b224 */ /* 0x000fe200078e0203 */
[----:B------:R-:W-:Y:S04]  /*5320*/  BSSY B1, `(.L_x_220) ;  /* 0x0000006000017945 */ /* 0x000fe80003800000 */
[----:B------:R0:W-:Y:S01]  /*5330*/  @!P3 STG.E.U8 desc[UR36][R6.64+0xb1], R115 ;  /* 0x0000b1730600b986 */ /* 0x0001e2000c101124 */
[----:B------:R-:W-:Y:S05]  /*5340*/  @P4 BRA `(.L_x_221) ;  /* 0x00000000000c4947 */ /* 0x000fea0003800000 */
[----:B------:R-:W5:Y:S02]  /*5350*/  LDG.E.U8 R156, desc[UR36][R8.64+0xb8] ;  /* 0x0000b824089c7981 */ /* 0x000f64000c1e1100 */
[----:B-----5:R-:W-:-:S05]  /*5360*/  PRMT R12, R156, 0x8880, RZ ;  /* 0x000088809c0c7816 */ /* 0x020fca00000000ff */
[----:B------:R-:W-:-:S07]  /*5370*/  IMAD R3, R12, R155, RZ ;  /* 0x0000009b0c037224 */ /* 0x000fce00078e02ff */
.L_x_221:
[----:B------:R-:W-:Y:S05]  /*5380*/  BSYNC B1 ;  /* 0x0000000000017941 */ /* 0x000fea0003800000 */
.L_x_220:
        /* <DEDUP_REMOVED lines=10> */
.L_x_223:
[----:B------:R-:W-:Y:S05]  /*5430*/  BSYNC B1 ;  /* 0x0000000000017941 */ /* 0x000fea0003800000 */
.L_x_222:
[----:B------:R-:W-:Y:S01]  /*5440*/  @!P2 IMAD R117, R117, R154, R3 ;  /* 0x0000009a7575a224 */ /* 0x000fe200078e0203 */
[----:B------:R-:W-:Y:S04]  /*5450*/  BSSY B1, `(.L_x_224) ;  /* 0x0000006000017945 */ /* 0x000fe80003800000 */
[----:B------:R0:W-:Y:S01]  /*5460*/  @!P2 STG.E.U8 desc[UR36][R4.64+0xb9], R117 ;  /* 0x0000b9750400a986 */ /* 0x0001e2000c101124 */
[----:B------:R-:W-:Y:S05]  /*5470*/  @P3 BRA `(.L_x_225) ;  /* 0x00000000000c3947 */ /* 0x000fea0003800000 */
[----:B------:R-:W5:Y:S02]  /*5480*/  LDG.E.U8 R156, desc[UR36][R10.64+0xb8] ;  /* 0x0000b8240a9c7981 */ /* 0x000f64000c1e1100 */
[----:B-----5:R-:W-:-:S05]  /*5490*/  PRMT R12, R156, 0x8880, RZ ;  /* 0x000088809c0c7816 */ /* 0x020fca00000000ff */
[----:B------:R-:W-:-:S07]  /*54a0*/  IMAD R3, R12, R155, RZ ;  /* 0x0000009b0c037224 */ /* 0x000fce00078e02ff */
.L_x_225:
[----:B------:R-:W-:Y:S05]  /*54b0*/  BSYNC B1 ;  /* 0x0000000000017941 */ /* 0x000fea0003800000 */
.L_x_224:
[----:B-1----:R-:W-:Y:S01]  /*54c0*/  @!P3 IMAD R13, R118, R154, R3 ;  /* 0x0000009a760db224 */ /* 0x002fe200078e0203 */
[----:B------:R-:W-:Y:S04]  /*54d0*/  BSSY B1, `(.L_x_226) ;  /* 0x0000006000017945 */ /* 0x000fe80003800000 */
[----:B------:R1:W-:Y:S01]  /*54e0*/  @!P3 STG.E.U8 desc[UR36][R6.64+0xb8], R13 ;  /* 0x0000b80d0600b986 */ /* 0x0003e2000c101124 */
[----:B------:R-:W-:Y:S05]  /*54f0*/  @P4 BRA `(.L_x_227) ;  /* 0x00000000000c4947 */ /* 0x000fea0003800000 */
[----:B------:R-:W5:Y:S02]  /*5500*/  LDG.E.U8 R156, desc[UR36][R10.64+0xb9] ;  /* 0x0000b9240a9c7981 */ /* 0x000f64000c1e1100 */
[----:B-----5:R-:W-:-:S05]  /*5510*/  PRMT R12, R156, 0x8880, RZ ;  /* 0x000088809c0c7816 */ /* 0x020fca00000000ff */
[----:B------:R-:W-:-:S07]  /*5520*/  IMAD R3, R12, R155, RZ ;  /* 0x0000009b0c037224 */ /* 0x000fce00078e02ff */
.L_x_227:
[----:B------:R-:W-:Y:S05]  /*5530*/  BSYNC B1 ;  /* 0x0000000000017941 */ /* 0x000fea0003800000 */
.L_x_226:
        /* <DEDUP_REMOVED lines=10> */
.L_x_229:
[----:B------:R-:W-:Y:S05]  /*55e0*/  BSYNC B1 ;  /* 0x0000000000017941 */ /* 0x000fea0003800000 */
.L_x_228:
[----:B-1----:R-:W-:Y:S01]  /*55f0*/  @!P2 IMAD R13, R120, R154, R3 ;  /* 0x0000009a780da224 */ /* 0x002fe200078e0203 */
[----:B------:R-:W-:Y:S04]  /*5600*/  BSSY B1, `(.L_x_230) ;  /* 0x0000006000017945 */ /* 0x000fe80003800000 */
[----:B------:R1:W-:Y:S01]  /*5610*/  @!P2 STG.E.U8 desc[UR36][R4.64+0xc0], R13 ;  /* 0x0000c00d0400a986 */ /* 0x0003e2000c101124 */
[----:B------:R-:W-:Y:S05]  /*5620*/  @P3 BRA `(.L_x_231) ;  /* 0x00000000000c3947 */ /* 0x000fea0003800000 */
[----:B------:R-:W5:Y:S02]  /*5630*/  LDG.E.U8 R156, desc[UR36][R8.64+0xc1] ;  /* 0x0000c124089c7981 */ /* 0x000f64000c1e1100 */
[----:B-----5:R-:W-:-:S05]  /*5640*/  PRMT R12, R156, 0x8880, RZ ;  /* 0x000088809c0c7816 */ /* 0x020fca00000000ff */
[----:B------:R-:W-:-:S07]  /*5650*/  IMAD R3, R12, R155, RZ ;  /* 0x0000009b0c037224 */ /* 0x000fce00078e02ff */
.L_x_231:
[----:B------:R-:W-:Y:S05]  /*5660*/  BSYNC B1 ;  /* 0x0000000000017941 */ /* 0x000fea0003800000 */
.L_x_230:
[----:B------:R-:W-:Y:S01]  /*5670*/  @!P3 IMAD R121, R121, R154, R3 ;  /* 0x0000009a7979b224 */ /* 0x000fe200078e0203 */
[----:B------:R-:W-:Y:S04]  /*5680*/  BSSY B1, `(.L_x_232) ;  /* 0x0000006000017945 */ /* 0x000fe80003800000 */
[----:B------:R0:W-:Y:S01]  /*5690*/  @!P3 STG.E.U8 desc[UR36][R4.64+0xc1], R121 ;  /* 0x0000c1790400b986 */ /* 0x0001e2000c101124 */
[----:B------:R-:W-:Y:S05]  /*56a0*/  @P4 BRA `(.L_x_233) ;  /* 0x00000000000c4947 */ /* 0x000fea0003800000 */
[----:B------:R-:W5:Y:S02]  /*56b0*/  LDG.E.U8 R156, desc[UR36][R10.64+0xc0] ;  /* 0x0000c0240a9c7981 */ /* 0x000f64000c1e1100 */
[----:B-----5:R-:W-:-:S05]  /*56c0*/  PRMT R12, R156, 0x8880, RZ ;  /* 0x000088809c0c7816 */ /* 0x020fca00000000ff */
[----:B------:R-:W-:-:S07]  /*56d0*/  IMAD R3, R12, R155, RZ ;  /* 0x0000009b0c037224 */ /* 0x000fce00078e02ff */
.L_x_233:
[----:B------:R-:W-:Y:S05]  /*56e0*/  BSYNC B1 ;  /* 0x0000000000017941 */ /* 0x000fea0003800000 */
.L_x_232:
        /* <DEDUP_REMOVED lines=10> */
.L_x_235:
[----:B------:R-:W-:Y:S05]  /*5790*/  BSYNC B1 ;  /* 0x0000000000017941 */ /* 0x000fea0003800000 */
.L_x_234:
[----:B------:R-:W-:Y:S01]  /*57a0*/  @!P2 IMAD R123, R123, R154, R3 ;  /* 0x0000009a7b7ba224 */ /* 0x000fe200078e0203 */
[----:B------:R-:W-:Y:S04]  /*57b0*/  BSSY B1, `(.L_x_236) ;  /* 0x0000006000017945 */ /* 0x000fe80003800000 */
[----:B------:R0:W-:Y:S01]  /*57c0*/  @!P2 STG.E.U8 desc[UR36][R6.64+0xc1], R123 ;  /* 0x0000c17b0600a986 */ /* 0x0001e2000c101124 */
[----:B------:R-:W-:Y:S05]  /*57d0*/  @P3 BRA `(.L_x_237) ;  /* 0x00000000000c3947 */ /* 0x000fea0003800000 */
[----:B------:R-:W5:Y:S02]  /*57e0*/  LDG.E.U8 R156, desc[UR36][R8.64+0xc8] ;  /* 0x0000c824089c7981 */ /* 0x000f64000c1e1100 */
[----:B-----5:R-:W-:-:S05]  /*57f0*/  PRMT R12, R156, 0x8880, RZ ;  /* 0x000088809c0c7816 */ /* 0x020fca00000000ff */
[----:B------:R-:W-:-:S07]  /*5800*/  IMAD R3, R12, R155, RZ ;  /* 0x0000009b0c037224 */ /* 0x000fce00078e02ff */
.L_x_237:
[----:B------:R-:W-:Y:S05]  /*5810*/  BSYNC B1 ;  /* 0x0000000000017941 */ /* 0x000fea0003800000 */
.L_x_236:
[----:B-1----:R-:W-:Y:S01]  /*5820*/  @!P3 IMAD R13, R124, R154, R3 ;  /* 0x0000009a7c0db224 */ /* 0x002fe200078e0203 */
[----:B------:R-:W-:Y:S04]  /*5830*/  BSSY B1, `(.L_x_238) ;  /* 0x0000006000017945 */ /* 0x000fe80003800000 */
[----:B------:R1:W-:Y:S01]  /*5840*/  @!P3 STG.E.U8 desc[UR36][R4.64+0xc8], R13 ;  /* 0x0000c80d0400b986 */ /* 0x0003e2000c101124 */
[----:B------:R-:W-:Y:S05]  /*5850*/  @P4 BRA `(.L_x_239) ;  /* 0x00000000000c4947 */ /* 0x000fea0003800000 */
[----:B------:R-:W5:Y:S02]  /*5860*/  LDG.E.U8 R156, desc[UR36][R8.64+0xc9] ;  /* 0x0000c924089c7981 */ /* 0x000f64000c1e1100 */
[----:B-----5:R-:W-:-:S05]  /*5870*/  PRMT R12, R156, 0x8880, RZ ;  /* 0x000088809c0c7816 */ /* 0x020fca00000000ff */
[----:B------:R-:W-:-:S07]  /*5880*/  IMAD R3, R12, R155, RZ ;  /* 0x0000009b0c037224 */ /* 0x000fce00078e02ff */
.L_x_239:
[----:B------:R-:W-:Y:S05]  /*5890*/  BSYNC B1 ;  /* 0x0000000000017941 */ /* 0x000fea0003800000 */
.L_x_238:
        /* <DEDUP_REMOVED lines=10> */
.L_x_241:
[----:B------:R-:W-:Y:S05]  /*5940*/  BSYNC B1 ;  /* 0x0000000000017941 */ /* 0x000fea0003800000 */
.L_x_240:
[----:B-1----:R-:W-:Y:S01]  /*5950*/  @!P2 IMAD R13, R126, R154, R3 ;  /* 0x0000009a7e0da224 */ /* 0x002fe200078e0203 */
[----:B------:R-:W-:Y:S04]  /*5960*/  BSSY B1, `(.L_x_242) ;  /* 0x0000006000017945 */ /* 0x000fe80003800000 */
[----:B------:R1:W-:Y:S01]  /*5970*/  @!P2 STG.E.U8 desc[UR36][R6.64+0xc8], R13 ;  /* 0x0000c80d0600a986 */ /* 0x0003e2000c101124 */
[----:B------:R-:W-:Y:S05]  /*5980*/  @P3 BRA `(.L_x_243) ;  /* 0x00000000000c3947 */ /* 0x000fea0003800000 */
[----:B------:R-:W5:Y:S02]  /*5990*/  LDG.E.U8 R156, desc[UR36][R10.64+0xc9] ;  /* 0x0000c9240a9c7981 */ /* 0x000f64000c1e1100 */
[----:B-----5:R-:W-:-:S05]  /*59a0*/  PRMT R12, R156, 0x8880, RZ ;  /* 0x000088809c0c7816 */ /* 0x020fca00000000ff */
[----:B------:R-:W-:-:S07]  /*59b0*/  IMAD R3, R12, R155, RZ ;  /* 0x0000009b0c037224 */ /* 0x000fce00078e02ff */
.L_x_243:
[----:B------:R-:W-:Y:S05]  /*59c0*/  BSYNC B1 ;  /* 0x0000000000017941 */ /* 0x000fea0003800000 */
.L_x_242:
[----:B------:R-:W-:Y:S01]  /*59d0*/  @!P3 IMAD R127, R127, R154, R3 ;  /* 0x0000009a7f7fb224 */ /* 0x000fe200078e0203 */
[----:B------:R-:W-:Y:S04]  /*59e0*/  BSSY B1, `(.L_x_244) ;  /* 0x0000006000017945 */ /* 0x000fe80003800000 */
[----:B------:R0:W-:Y:S01]  /*59f0*/  @!P3 STG.E.U8 desc[UR36][R6.64+0xc9], R127 ;  /* 0x0000c97f0600b986 */ /* 0x0001e2000c101124 */
[----:B------:R-:W-:Y:S05]  /*5a00*/  @P4 BRA `(.L_x_245) ;  /* 0x00000000000c4947 */ /* 0x000fea0003800000 */
[----:B------:R-:W5:Y:S02]  /*5a10*/  LDG.E.U8 R156, desc[UR36][R8.64+0xd0] ;  /* 0x0000d024089c7981 */ /* 0x000f64000c1e1100 */
[----:B-----5:R-:W-:-:S05]  /*5a20*/  PRMT R12, R156, 0x8880, RZ ;  /* 0x000088809c0c7816 */ /* 0x020fca00000000ff */
[----:B------:R-:W-:-:S07]  /*5a30*/  IMAD R3, R12, R155, RZ ;  /* 0x0000009b0c037224 */ /* 0x000fce00078e02ff */
.L_x_245:
[----:B------:R-:W-:Y:S05]  /*5a40*/  BSYNC B1 ;  /* 0x0000000000017941 */ /* 0x000fea0003800000 */
.L_x_244:
        /* <DEDUP_REMOVED lines=10> */
.L_x_247:
[----:B------:R-:W-:Y:S05]  /*5af0*/  BSYNC B1 ;  /* 0x0000000000017941 */ /* 0x000fea0003800000 */
.L_x_246:
[----:B------:R-:W-:Y:S01]  /*5b00*/  @!P2 IMAD R129, R129, R154, R3 ;  /* 0x0000009a8181a224 */ /* 0x000fe200078e0203 */
[----:B------:R-:W-:Y:S04]  /*5b10*/  BSSY B1, `(.L_x_248) ;  /* 0x0000006000017945 */ /* 0x000fe80003800000 */
[----:B------:R0:W-:Y:S01]  /*5b20*/  @!P2 STG.E.U8 desc[UR36][R4.64+0xd1], R129 ;  /* 0x0000d1810400a986 */ /* 0x0001e2000c101124 */
[----:B------:R-:W-:Y:S05]  /*5b30*/  @P3 BRA `(.L_x_249) ;  /* 0x00000000000c3947 */ /* 0x000fea0003800000 */
[----:B------:R-:W5:Y:S02]  /*5b40*/  LDG.E.U8 R156, desc[UR36][R10.64+0xd0] ;  /* 0x0000d0240a9c7981 */ /* 0x000f64000c1e1100 */
[----:B-----5:R-:W-:-:S05]  /*5b50*/  PRMT R12, R156, 0x8880, RZ ;  /* 0x000088809c0c7816 */ /* 0x020fca00000000ff */
[----:B------:R-:W-:-:S07]  /*5b60*/  IMAD R3, R12, R155, RZ ;  /* 0x0000009b0c037224 */ /* 0x000fce00078e02ff */
.L_x_249:
[----:B------:R-:W-:Y:S05]  /*5b70*/  BSYNC B1 ;  /* 0x0000000000017941 */ /* 0x000fea0003800000 */
.L_x_248:
[----:B-1----:R-:W-:Y:S01]  /*5b80*/  @!P3 IMAD R13, R130, R154, R3 ;  /* 0x0000009a820db224 */ /* 0x002fe200078e0203 */
[----:B------:R-:W-:Y:S04]  /*5b90*/  BSSY B1, `(.L_x_250) ;  /* 0x0000006000017945 */ /* 0x000fe80003800000 */
[----:B------:R1:W-:Y:S01]  /*5ba0*/  @!P3 STG.E.U8 desc[UR36][R6.64+0xd0], R13 ;  /* 0x0000d00d0600b986 */ /* 0x0003e2000c101124 */
[----:B------:R-:W-:Y:S05]  /*5bb0*/  @P4 BRA `(.L_x_251) ;  /* 0x00000000000c4947 */ /* 0x000fea0003800000 */
[----:B------:R-:W5:Y:S02]  /*5bc0*/  LDG.E.U8 R156, desc[UR36][R10.64+0xd1] ;  /* 0x0000d1240a9c7981 */ /* 0x000f64000c1e1100 */
[----:B-----5:R-:W-:-:S05]  /*5bd0*/  PRMT R12, R156, 0x8880, RZ ;  /* 0x000088809c0c7816 */ /* 0x020fca00000000ff */
[----:B------:R-:W-:-:S07]  /*5be0*/  IMAD R3, R12, R155, RZ ;  /* 0x0000009b0c037224 */ /* 0x000fce00078e02ff */
.L_x_251:
[----:B------:R-:W-:Y:S05]  /*5bf0*/  BSYNC B1 ;  /* 0x0000000000017941 */ /* 0x000fea0003800000 */
.L_x_250:
        /* <DEDUP_REMOVED lines=10> */
.L_x_253:
[----:B------:R-:W-:Y:S05]  /*5ca0*/  BSYNC B1 ;  /* 0x0000000000017941 */ /* 0x000fea0003800000 */
.L_x_252:
[----:B-1----:R-:W-:Y:S01]  /*5cb0*/  @!P2 IMAD R13, R132, R154, R3 ;  /* 0x0000009a840da224 */ /* 0x002fe200078e0203 */
[----:B------:R-:W-:Y:S04]  /*5cc0*/  BSSY B1, `(.L_x_254) ;  /* 0x0000006000017945 */ /* 0x000fe80003800000 */
[----:B------:R1:W-:Y:S01]  /*5cd0*/  @!P2 STG.E.U8 desc[UR36][R4.64+0xd8], R13 ;  /* 0x0000d80d0400a986 */ /* 0x0003e2000c101124 */
[----:B------:R-:W-:Y:S05]  /*5ce0*/  @P3 BRA `(.L_x_255) ;  /* 0x00000000000c3947 */ /* 0x000fea0003800000 */
[----:B------:R-:W5:Y:S02]  /*5cf0*/  LDG.E.U8 R156, desc[UR36][R8.64+0xd9] ;  /* 0x0000d924089c7981 */ /* 0x000f64000c1e1100 */
[----:B-----5:R-:W-:-:S05]  /*5d00*/  PRMT R12, R156, 0x8880, RZ ;  /* 0x000088809c0c7816 */ /* 0x020fca00000000ff */
[----:B------:R-:W-:-:S07]  /*5d10*/  IMAD R3, R12, R155, RZ ;  /* 0x0000009b0c037224 */ /* 0x000fce00078e02ff */
.L_x_255:
[----:B------:R-:W-:Y:S05]  /*5d20*/  BSYNC B1 ;  /* 0x0000000000017941 */ /* 0x000fea0003800000 */
.L_x_254:
[----:B------:R-:W-:Y:S01]  /*5d30*/  @!P3 IMAD R133, R133, R154, R3 ;  /* 0x0000009a8585b224 */ /* 0x000fe200078e0203 */
[----:B------:R-:W-:Y:S04]  /*5d40*/  BSSY B1, `(.L_x_256) ;  /* 0x0000006000017945 */ /* 0x000fe80003800000 */
[----:B------:R0:W-:Y:S01]  /*5d50*/  @!P3 STG.E.U8 desc[UR36][R4.64+0xd9], R133 ;  /* 0x0000d9850400b986 */ /* 0x0001e2000c101124 */
[----:B------:R-:W-:Y:S05]  /*5d60*/  @P4 BRA `(.L_x_257) ;  /* 0x00000000000c4947 */ /* 0x000fea0003800000 */
[----:B------:R-:W5:Y:S02]  /*5d70*/  LDG.E.U8 R156, desc[UR36][R10.64+0xd8] ;  /* 0x0000d8240a9c7981 */ /* 0x000f64000c1e1100 */
[----:B-----5:R-:W-:-:S05]  /*5d80*/  PRMT R12, R156, 0x8880, RZ ;  /* 0x000088809c0c7816 */ /* 0x020fca00000000ff */
[----:B------:R-:W-:-:S07]  /*5d90*/  IMAD R3, R12, R155, RZ ;  /* 0x0000009b0c037224 */ /* 0x000fce00078e02ff */
.L_x_257:
[----:B------:R-:W-:Y:S05]  /*5da0*/  BSYNC B1 ;  /* 0x0000000000017941 */ /* 0x000fea0003800000 */
.L_x_256:
        /* <DEDUP_REMOVED lines=10> */
.L_x_259:
[----:B------:R-:W-:Y:S05]  /*5e50*/  BSYNC B1 ;  /* 0x0000000000017941 */ /* 0x000fea0003800000 */
.L_x_258:
[----:B------:R-:W-:Y:S01]  /*5e60*/  @!P2 IMAD R135, R135, R154, R3 ;  /* 0x0000009a8787a224 */ /* 0x000fe200078e0203 */
[----:B------:R-:W-:Y:S04]  /*5e70*/  BSSY B1, `(.L_x_260) ;  /* 0x0000006000017945 */ /* 0x000fe80003800000 */
[----:B------:R0:W-:Y:S01]  /*5e80*/  @!P2 STG.E.U8 desc[UR36][R6.64+0xd9], R135 ;  /* 0x0000d9870600a986 */ /* 0x0001e2000c101124 */
[----:B------:R-:W-:Y:S05]  /*5e90*/  @P3 BRA `(.L_x_261) ;  /* 0x00000000000c3947 */ /* 0x000fea0003800000 */
[----:B------:R-:W5:Y:S02]  /*5ea0*/  LDG.E.U8 R156, desc[UR36][R8.64+0xe0] ;  /* 0x0000e024089c7981 */ /* 0x000f64000c1e1100 */
[----:B-----5:R-:W-:-:S05]  /*5eb0*/  PRMT R12, R156, 0x8880, RZ ;  /* 0x000088809c0c7816 */ /* 0x020fca00000000ff */
[----:B------:R-:W-:-:S07]  /*5ec0*/  IMAD R3, R12, R155, RZ ;  /* 0x0000009b0c037224 */ /* 0x000fce00078e02ff */
.L_x_261:
[----:B------:R-:W-:Y:S05]  /*5ed0*/  BSYNC B1 ;  /* 0x0000000000017941 */ /* 0x000fea0003800000 */
.L_x_260:
[----:B-1----:R-:W-:Y:S01]  /*5ee0*/  @!P3 IMAD R13, R136, R154, R3 ;  /* 0x0000009a880db224 */ /* 0x002fe200078e0203 */
[----:B------:R-:W-:Y:S04]  /*5ef0*/  BSSY B1, `(.L_x_262) ;  /* 0x0000006000017945 */ /* 0x000fe80003800000 */
[----:B------:R1:W-:Y:S01]  /*5f00*/  @!P3 STG.E.U8 desc[UR36][R4.64+0xe0], R13 ;  /* 0x0000e00d0400b986 */ /* 0x0003e2000c101124 */
[----:B------:R-:W-:Y:S05]  /*5f10*/  @P4 BRA `(.L_x_263) ;  /* 0x00000000000c4947 */ /* 0x000fea0003800000 */
[----:B------:R-:W5:Y:S02]  /*5f20*/  LDG.E.U8 R156, desc[UR36][R8.64+0xe1] ;  /* 0x0000e124089c7981 */ /* 0x000f64000c1e1100 */
[----:B-----5:R-:W-:-:S05]  /*5f30*/  PRMT R12, R156, 0x8880, RZ ;  /* 0x000088809c0c7816 */ /* 0x020fca00000000ff */
[----:B------:R-:W-:-:S07]  /*5f40*/  IMAD R3, R12, R155, RZ ;  /* 0x0000009b0c037224 */ /* 0x000fce00078e02ff */
.L_x_263:
[----:B------:R-:W-:Y:S05]  /*5f50*/  BSYNC B1 ;  /* 0x0000000000017941 */ /* 0x000fea0003800000 */
.L_x_262:
        /* <DEDUP_REMOVED lines=10> */
.L_x_265:
[----:B------:R-:W-:Y:S05]  /*6000*/  BSYNC B1 ;  /* 0x0000000000017941 */ /* 0x000fea0003800000 */
.L_x_264:
[----:B-1----:R-:W-:Y:S01]  /*6010*/  @!P2 IMAD R13, R138, R154, R3 ;  /* 0x0000009a8a0da224 */ /* 0x002fe200078e0203 */
[----:B------:R-:W-:Y:S04]  /*6020*/  BSSY B1, `(.L_x_266) ;  /* 0x0000006000017945 */ /* 0x000fe80003800000 */
[----:B------:R1:W-:Y:S01]  /*6030*/  @!P2 STG.E.U8 desc[UR36][R6.64+0xe0], R13 ;  /* 0x0000e00d0600a986 */ /* 0x0003e2000c101124 */
[----:B------:R-:W-:Y:S05]  /*6040*/  @P3 BRA `(.L_x_267) ;  /* 0x00000000000c3947 */ /* 0x000fea0003800000 */
[----:B------:R-:W5:Y:S02]  /*6050*/  LDG.E.U8 R156, desc[UR36][R10.64+0xe1] ;  /* 0x0000e1240a9c7981 */ /* 0x000f64000c1e1100 */
[----:B-----5:R-:W-:-:S05]  /*6060*/  PRMT R12, R156, 0x8880, RZ ;  /* 0x000088809c0c7816 */ /* 0x020fca00000000ff */
[----:B------:R-:W-:-:S07]  /*6070*/  IMAD R3, R12, R155, RZ ;  /* 0x0000009b0c037224 */ /* 0x000fce00078e02ff */
.L_x_267:
[----:B------:R-:W-:Y:S05]  /*6080*/  BSYNC B1 ;  /* 0x0000000000017941 */ /* 0x000fea0003800000 */
.L_x_266:
[----:B------:R-:W-:Y:S01]  /*6090*/  @!P3 IMAD R139, R139, R154, R3 ;  /* 0x0000009a8b8bb224 */ /* 0x000fe200078e0203 */
[----:B------:R-:W-:Y:S04]  /*60a0*/  BSSY B1, `(.L_x_268) ;  /* 0x0000006000017945 */ /* 0x000fe80003800000 */
[----:B------:R0:W-:Y:S01]  /*60b0*/  @!P3 STG.E.U8 desc[UR36][R6.64+0xe1], R139 ;  /* 0x0000e18b0600b986 */ /* 0x0001e2000c101124 */
[----:B------:R-:W-:Y:S05]  /*60c0*/  @P4 BRA `(.L_x_269) ;  /* 0x00000000000c4947 */ /* 0x000fea0003800000 */
[----:B------:R-:W5:Y:S02]  /*60d0*/  LDG.E.U8 R156, desc[UR36][R8.64+0xe8] ;  /* 0x0000e824089c7981 */ /* 0x000f64000c1e1100 */
[----:B-----5:R-:W-:-:S05]  /*60e0*/  PRMT R12, R156, 0x8880, RZ ;  /* 0x000088809c0c7816 */ /* 0x020fca00000000ff */
[----:B------:R-:W-:-:S07]  /*60f0*/  IMAD R3, R12, R155, RZ ;  /* 0x0000009b0c037224 */ /* 0x000fce00078e02ff */
.L_x_269:
[----:B------:R-:W-:Y:S05]  /*6100*/  BSYNC B1 ;  /* 0x0000000000017941 */ /* 0x000fea0003800000 */
.L_x_268:
        /* <DEDUP_REMOVED lines=10> */
.L_x_271:
[----:B------:R-:W-:Y:S05]  /*61b0*/  BSYNC B1 ;  /* 0x0000000000017941 */ /* 0x000fea0003800000 */
.L_x_270:
[----:B------:R-:W-:Y:S01]  /*61c0*/  @!P2 IMAD R141, R141, R154, R3 ;  /* 0x0000009a8d8da224 */ /* 0x000fe200078e0203 */
[----:B------:R-:W-:Y:S04]  /*61d0*/  BSSY B1, `(.L_x_272) ;  /* 0x0000006000017945 */ /* 0x000fe80003800000 */
[----:B------:R0:W-:Y:S01]  /*61e0*/  @!P2 STG.E.U8 desc[UR36][R4.64+0xe9], R141 ;  /* 0x0000e98d0400a986 */ /* 0x0001e2000c101124 */
[----:B------:R-:W-:Y:S05]  /*61f0*/  @P3 BRA `(.L_x_273) ;  /* 0x00000000000c3947 */ /* 0x000fea0003800000 */
[----:B------:R-:W5:Y:S02]  /*6200*/  LDG.E.U8 R156, desc[UR36][R10.64+0xe8] ;  /* 0x0000e8240a9c7981 */ /* 0x000f64000c1e1100 */
[----:B-----5:R-:W-:-:S05]  /*6210*/  PRMT R12, R156, 0x8880, RZ ;  /* 0x000088809c0c7816 */ /* 0x020fca00000000ff */
[----:B------:R-:W-:-:S07]  /*6220*/  IMAD R3, R12, R155, RZ ;  /* 0x0000009b0c037224 */ /* 0x000fce00078e02ff */
.L_x_273:
[----:B------:R-:W-:Y:S05]  /*6230*/  BSYNC B1 ;  /* 0x0000000000017941 */ /* 0x000fea0003800000 */
.L_x_272:
[----:B-1----:R-:W-:Y:S01]  /*6240*/  @!P3 IMAD R13, R142, R154, R3 ;  /* 0x0000009a8e0db224 */ /* 0x002fe200078e0203 */
[----:B------:R-:W-:Y:S04]  /*6250*/  BSSY B1, `(.L_x_274) ;  /* 0x0000006000017945 */ /* 0x000fe80003800000 */
[----:B------:R1:W-:Y:S01]  /*6260*/  @!P3 STG.E.U8 desc[UR36][R6.64+0xe8], R13 ;  /* 0x0000e80d0600b986 */ /* 0x0003e2000c101124 */
[----:B------:R-:W-:Y:S05]  /*6270*/  @P4 BRA `(.L_x_275) ;  /* 0x00000000000c4947 */ /* 0x000fea0003800000 */
[----:B------:R-:W5:Y:S02]  /*6280*/  LDG.E.U8 R156, desc[UR36][R10.64+0xe9] ;  /* 0x0000e9240a9c7981 */ /* 0x000f64000c1e1100 */
[----:B-----5:R-:W-:-:S05]  /*6290*/  PRMT R12, R156, 0x8880, RZ ;  /* 0x000088809c0c7816 */ /* 0x020fca00000000ff */
[----:B------:R-:W-:-:S07]  /*62a0*/  IMAD R3, R12, R155, RZ ;  /* 0x0000009b0c037224 */ /* 0x000fce00078e02ff */
.L_x_275:
[----:B------:R-:W-:Y:S05]  /*62b0*/  BSYNC B1 ;  /* 0x0000000000017941 */ /* 0x000fea0003800000 */
.L_x_274:
        /* <DEDUP_REMOVED lines=10> */
.L_x_277:
[----:B------:R-:W-:Y:S05]  /*6360*/  BSYNC B1 ;  /* 0x0000000000017941 */ /* 0x000fea0003800000 */
.L_x_276:
[----:B-1----:R-:W-:Y:S01]  /*6370*/  @!P2 IMAD R13, R144, R154, R3 ;  /* 0x0000009a900da224 */ /* 0x002fe200078e0203 */
[----:B------:R-:W-:Y:S04]  /*6380*/  BSSY B1, `(.L_x_278) ;  /* 0x0000006000017945 */ /* 0x000fe80003800000 */
[----:B------:R1:W-:Y:S01]  /*6390*/  @!P2 STG.E.U8 desc[UR36][R4.64+0xf0], R13 ;  /* 0x0000f00d0400a986 */ /* 0x0003e2000c101124 */
[----:B------:R-:W-:Y:S05]  /*63a0*/  @P3 BRA `(.L_x_279) ;  /* 0x00000000000c3947 */ /* 0x000fea0003800000 */
[----:B------:R-:W5:Y:S02]  /*63b0*/  LDG.E.U8 R156, desc[UR36][R8.64+0xf1] ;  /* 0x0000f124089c7981 */ /* 0x000f64000c1e1100 */
[----:B-----5:R-:W-:-:S05]  /*63c0*/  PRMT R12, R156, 0x8880, RZ ;  /* 0x000088809c0c7816 */ /* 0x020fca00000000ff */
[----:B------:R-:W-:-:S07]  /*63d0*/  IMAD R3, R12, R155, RZ ;  /* 0x0000009b0c037224 */ /* 0x000fce00078e02ff */
.L_x_279:
[----:B------:R-:W-:Y:S05]  /*63e0*/  BSYNC B1 ;  /* 0x0000000000017941 */ /* 0x000fea0003800000 */
.L_x_278:
[----:B------:R-:W-:Y:S01]  /*63f0*/  @!P3 IMAD R145, R145, R154, R3 ;  /* 0x0000009a9191b224 */ /* 0x000fe200078e0203 */
[----:B------:R-:W-:Y:S04]  /*6400*/  BSSY B1, `(.L_x_280) ;  /* 0x0000006000017945 */ /* 0x000fe80003800000 */
[----:B------:R0:W-:Y:S01]  /*6410*/  @!P3 STG.E.U8 desc[UR36][R4.64+0xf1], R145 ;  /* 0x0000f1910400b986 */ /* 0x0001e2000c101124 */
[----:B------:R-:W-:Y:S05]  /*6420*/  @P4 BRA `(.L_x_281) ;  /* 0x00000000000c4947 */ /* 0x000fea0003800000 */
[----:B------:R-:W5:Y:S02]  /*6430*/  LDG.E.U8 R156, desc[UR36][R10.64+0xf0] ;  /* 0x0000f0240a9c7981 */ /* 0x000f64000c1e1100 */
[----:B-----5:R-:W-:-:S05]  /*6440*/  PRMT R12, R156, 0x8880, RZ ;  /* 0x000088809c0c7816 */ /* 0x020fca00000000ff */
[----:B------:R-:W-:-:S07]  /*6450*/  IMAD R3, R12, R155, RZ ;  /* 0x0000009b0c037224 */ /* 0x000fce00078e02ff */
.L_x_281:
[----:B------:R-:W-:Y:S05]  /*6460*/  BSYNC B1 ;  /* 0x0000000000017941 */ /* 0x000fea0003800000 */
.L_x_280:
[----:B------:R-:W-:Y:S01]  /*6470*/  ISETP.LT.OR P2, PT, R0, 0xf2, !P0 ;  /* 0x000000f20000780c */ /* 0x000fe20004741670 */
[----:B-1----:R-:W-:Y:S01]  /*6480*/  @!P4 IMAD R13, R146, R154, R3 ;  /* 0x0000009a920dc224 */ /* 0x002fe200078e0203 */
[----:B------:R-:W-:Y:S01]  /*6490*/  BSSY B1, `(.L_x_282) ;  /* 0x0000009000017945 */ /* 0x000fe20003800000 */
[C---:B------:R-:W-:Y:S02]  /*64a0*/  ISETP.LT.OR P3, PT, R0.reuse, 0xf9, !P1 ;  /* 0x000000f90000780c */ /* 0x040fe40004f61670 */
[C---:B------:R-:W-:Y:S01]  /*64b0*/  ISETP.LT.OR P1, PT, R0.reuse, 0xfa, !P1 ;  /* 0x000000fa0000780c */ /* 0x040fe20004f21670 */
[----:B------:R1:W-:Y:S01]  /*64c0*/  @!P4 STG.E.U8 desc[UR36][R6.64+0xf0], R13 ;  /* 0x0000f00d0600c986 */ /* 0x0003e2000c101124 */
[----:B------:R-:W-:-:S06]  /*64d0*/  ISETP.LT.OR P4, PT, R0, 0xf9, !P0 ;  /* 0x000000f90000780c */ /* 0x000fcc0004781670 */
[----:B------:R-:W-:Y:S07]  /*64e0*/  @P2 BRA `(.L_x_283) ;  /* 0x00000000000c2947 */ /* 0x000fee0003800000 */
[----:B------:R-:W5:Y:S02]  /*64f0*/  LDG.E.U8 R156, desc[UR36][R10.64+0xf1] ;  /* 0x0000f1240a9c7981 */ /* 0x000f64000c1e1100 */
[----:B-----5:R-:W-:-:S05]  /*6500*/  PRMT R12, R156, 0x8880, RZ ;  /* 0x000088809c0c7816 */ /* 0x020fca00000000ff */
[----:B------:R-:W-:-:S07]  /*6510*/  IMAD R3, R12, R155, RZ ;  /* 0x0000009b0c037224 */ /* 0x000fce00078e02ff */
.L_x_283:
[----:B------:R-:W-:Y:S05]  /*6520*/  BSYNC B1 ;  /* 0x0000000000017941 */ /* 0x000fea0003800000 */
.L_x_282:
[----:B------:R-:W-:Y:S01]  /*6530*/  @!P2 IMAD R147, R147, R154, R3 ;  /* 0x0000009a9393a224 */ /* 0x000fe200078e0203 */
[----:B------:R-:W-:Y:S04]  /*6540*/  BSSY B1, `(.L_x_284) ;  /* 0x0000006000017945 */ /* 0x000fe80003800000 */
[----:B------:R0:W-:Y:S01]  /*6550*/  @!P2 STG.E.U8 desc[UR36][R6.64+0xf1], R147 ;  /* 0x0000f1930600a986 */ /* 0x0001e2000c101124 */
[----:B------:R-:W-:Y:S05]  /*6560*/  @P3 BRA `(.L_x_285) ;  /* 0x00000000000c3947 */ /* 0x000fea0003800000 */
[----:B------:R-:W5:Y:S02]  /*6570*/  LDG.E.U8 R156, desc[UR36][R8.64+0xf8] ;  /* 0x0000f824089c7981 */ /* 0x000f64000c1e1100 */
[----:B-----5:R-:W-:-:S05]  /*6580*/  PRMT R12, R156, 0x8880, RZ ;  /* 0x000088809c0c7816 */ /* 0x020fca00000000ff */
[----:B------:R-:W-:-:S07]  /*6590*/  IMAD R3, R12, R155, RZ ;  /* 0x0000009b0c037224 */ /* 0x000fce00078e02ff */
.L_x_285:
[----:B------:R-:W-:Y:S05]  /*65a0*/  BSYNC B1 ;  /* 0x0000000000017941 */ /* 0x000fea0003800000 */
.L_x_284:
[----:B-1----:R-:W-:Y:S01]  /*65b0*/  @!P3 IMAD R13, R148, R154, R3 ;  /* 0x0000009a940db224 */ /* 0x002fe200078e0203 */
[----:B------:R-:W-:Y:S04]  /*65c0*/  BSSY B1, `(.L_x_286) ;  /* 0x0000006000017945 */ /* 0x000fe80003800000 */
[----:B------:R1:W-:Y:S01]  /*65d0*/  @!P3 STG.E.U8 desc[UR36][R4.64+0xf8], R13 ;  /* 0x0000f80d0400b986 */ /* 0x0003e2000c101124 */
[----:B------:R-:W-:Y:S05]  /*65e0*/  @P1 BRA `(.L_x_287) ;  /* 0x00000000000c1947 */ /* 0x000fea0003800000 */
[----:B------:R-:W5:Y:S02]  /*65f0*/  LDG.E.U8 R156, desc[UR36][R8.64+0xf9] ;  /* 0x0000f924089c7981 */ /* 0x000f64000c1e1100 */
[----:B-----5:R-:W-:-:S05]  /*6600*/  PRMT R12, R156, 0x8880, RZ ;  /* 0x000088809c0c7816 */ /* 0x020fca00000000ff */
[----:B------:R-:W-:-:S07]  /*6610*/  IMAD R3, R12, R155, RZ ;  /* 0x0000009b0c037224 */ /* 0x000fce00078e02ff */
.L_x_287:
[----:B------:R-:W-:Y:S05]  /*6620*/  BSYNC B1 ;  /* 0x0000000000017941 */ /* 0x000fea0003800000 */
.L_x_286:
[----:B------:R-:W-:Y:S01]  /*6630*/  @!P1 IMAD R149, R149, R154, R3 ;  /* 0x0000009a95959224 */ /* 0x000fe200078e0203 */
[----:B------:R-:W-:Y:S04]  /*6640*/  BSSY B1, `(.L_x_288) ;  /* 0x0000006000017945 */ /* 0x000fe80003800000 */
[----:B------:R0:W-:Y:S01]  /*6650*/  @!P1 STG.E.U8 desc[UR36][R4.64+0xf9], R149 ;  /* 0x0000f99504009986 */ /* 0x0001e2000c101124 */
[----:B------:R-:W-:Y:S05]  /*6660*/  @P4 BRA `(.L_x_289) ;  /* 0x00000000000c4947 */ /* 0x000fea0003800000 */
[----:B------:R-:W0:Y:S02]  /*6670*/  LDG.E.U8 R156, desc[UR36][R10.64+0xf8] ;  /* 0x0000f8240a9c7981 */ /* 0x000e24000c1e1100 */
[----:B012-4-:R-:W-:-:S05]  /*6680*/  PRMT R4, R156, 0x8880, RZ ;  /* 0x000088809c047816 */ /* 0x017fca00000000ff */
[----:B------:R-:W-:-:S07]  /*6690*/  IMAD R3, R4, R155, RZ ;  /* 0x0000009b04037224 */ /* 0x000fce00078e02ff */
.L_x_289:
[----:B------:R-:W-:Y:S05]  /*66a0*/  BSYNC B1 ;  /* 0x0000000000017941 */ /* 0x000fea0003800000 */
.L_x_288:
[----:B012-4-:R-:W-:Y:S01]  /*66b0*/  @!P4 IMAD R5, R150, R154, R3 ;  /* 0x0000009a9605c224 */ /* 0x017fe200078e0203 */
[----:B------:R-:W-:Y:S01]  /*66c0*/  ISETP.LT.OR P0, PT, R0, 0xfa, !P0 ;  /* 0x000000fa0000780c */ /* 0x000fe20004701670 */
[----:B------:R-:W-:Y:S03]  /*66d0*/  BSSY B1, `(.L_x_290) ;  /* 0x0000006000017945 */ /* 0x000fe60003800000 */
[----:B------:R0:W-:Y:S09]  /*66e0*/  @!P4 STG.E.U8 desc[UR36][R6.64+0xf8], R5 ;  /* 0x0000f8050600c986 */ /* 0x0001f2000c101124 */
[----:B------:R-:W-:Y:S05]  /*66f0*/  @P0 BRA `(.L_x_291) ;  /* 0x00000000000c0947 */ /* 0x000fea0003800000 */
[----:B------:R-:W2:Y:S02]  /*6700*/  LDG.E.U8 R156, desc[UR36][R10.64+0xf9] ;  /* 0x0000f9240a9c7981 */ /* 0x000ea4000c1e1100 */
[----:B--2---:R-:W-:-:S05]  /*6710*/  PRMT R0, R156, 0x8880, RZ ;  /* 0x000088809c007816 */ /* 0x004fca00000000ff */
[----:B------:R-:W-:-:S07]  /*6720*/  IMAD R3, R0, R155, RZ ;  /* 0x0000009b00037224 */ /* 0x000fce00078e02ff */
.L_x_291:
[----:B------:R-:W-:Y:S05]  /*6730*/  BSYNC B1 ;  /* 0x0000000000017941 */ /* 0x000fea0003800000 */
.L_x_290:
[----:B------:R-:W-:Y:S01]  /*6740*/  IMAD R3, R151, R154, R3 ;  /* 0x0000009a97037224 */ /* 0x000fe200078e0203 */
[----:B------:R-:W-:Y:S06]  /*6750*/  @P0 BRA `(.L_x_292) ;  /* 0x0000001800100947 */ /* 0x000fec0003800000 */
[----:B------:R1:W-:Y:S01]  /*6760*/  STG.E.U8 desc[UR36][R6.64+0xf9], R3 ;  /* 0x0000f90306007986 */ /* 0x0003e2000c101124 */
[----:B------:R-:W-:Y:S05]  /*6770*/  BRA `(.L_x_292) ;  /* 0x0000001800087947 */ /* 0x000fea0003800000 */
.L_x_35:
[C---:B------:R-:W-:Y:S02]  /*6780*/  ISETP.GE.AND P1, PT, R20.reuse, 0x1, PT ;  /* 0x000000011400780c */ /* 0x040fe40003f26270 */
[----:B------:R-:W-:Y:S02]  /*6790*/  ISETP.GE.AND P0, PT, R20, 0x9, PT ;  /* 0x000000091400780c */ /* 0x000fe40003f06270 */
[C---:B------:R-:W-:Y:S02]  /*67a0*/  ISETP.LT.OR P2, PT, R0.reuse, 0x1, !P1 ;  /* 0x000000010000780c */ /* 0x040fe40004f41670 */
[C---:B------:R-:W-:Y:S02]  /*67b0*/  ISETP.LT.OR P3, PT, R0.reuse, 0x2, !P1 ;  /* 0x000000020000780c */ /* 0x040fe40004f61670 */
[----:B------:R-:W-:-:S09]  /*67c0*/  ISETP.LT.OR P4, PT, R0, 0x1, !P0 ;  /* 0x000000010000780c */ /* 0x000fd20004781670 */
[-C--:B------:R-:W-:Y:S02]  /*67d0*/  @!P2 IMAD R3, R24, R154.reuse, RZ ;  /* 0x0000009a1803a224 */ /* 0x080fe400078e02ff */
[-C--:B------:R-:W-:Y:S02]  /*67e0*/  @!P3 IMAD R25, R25, R154.reuse, RZ ;  /* 0x0000009a1919b224 */ /* 0x080fe400078e02ff */
[----:B------:R-:W-:Y:S01]  /*67f0*/  @!P4 IMAD R9, R26, R154, RZ ;  /* 0x0000009a1a09c224 */ /* 0x000fe200078e02ff */
[----:B------:R0:W-:Y:S01]  /*6800*/  @!P2 STG.E.U8 desc[UR36][R4.64], R3 ;  /* 0x000000030400a986 */ /* 0x0001e2000c101124 */
[----:B------:R-:W-:-:S03]  /*6810*/  ISETP.LT.OR P2, PT, R0, 0x2, !P0 ;  /* 0x000000020000780c */ /* 0x000fc60004741670 */
[----:B------:R-:W-:Y:S01]  /*6820*/  @!P3 STG.E.U8 desc[UR36][R4.64+0x1], R25 ;  /* 0x000001190400b986 */ /* 0x000fe2000c101124 */
[----:B------:R-:W-:-:S03]  /*6830*/  ISETP.LT.OR P3, PT, R0, 0x9, !P1 ;  /* 0x000000090000780c */ /* 0x000fc60004f61670 */
[----:B------:R1:W-:Y:S01]  /*6840*/  @!P4 STG.E.U8 desc[UR36][R6.64], R9 ;  /* 0x000000090600c986 */ /* 0x0003e2000c101124 */
[----:B------:R-:W-:-:S05]  /*6850*/  ISETP.LT.OR P4, PT, R0, 0xa, !P1 ;  /* 0x0000000a0000780c */ /* 0x000fca0004f81670 */
[----:B------:R-:W-:-:S04]  /*6860*/  @!P2 IMAD R27, R27, R154, RZ ;  /* 0x0000009a1b1ba224 */ /* 0x000fc800078e02ff */
[-C--:B------:R-:W-:Y:S01]  /*6870*/  @!P3 IMAD R11, R28, R154.reuse, RZ ;  /* 0x0000009a1c0bb224 */ /* 0x080fe200078e02ff */
[----:B------:R-:W-:Y:S01]  /*6880*/  @!P2 STG.E.U8 desc[UR36][R6.64+0x1], R27 ;  /* 0x0000011b0600a986 */ /* 0x000fe2000c101124 */
[C---:B------:R-:W-:Y:S02]  /*6890*/  ISETP.LT.OR P2, PT, R0.reuse, 0x9, !P0 ;  /* 0x000000090000780c */ /* 0x040fe40004741670 */
[----:B------:R-:W-:Y:S01]  /*68a0*/  @!P4 IMAD R29, R29, R154, RZ ;  /* 0x0000009a1d1dc224 */ /* 0x000fe200078e02ff */
[----:B------:R2:W-:Y:S01]  /*68b0*/  @!P3 STG.E.U8 desc[UR36][R4.64+0x8], R11 ;  /* 0x0000080b0400b986 */ /* 0x0005e2000c101124 */
[----:B------:R-:W-:-:S03]  /*68c0*/  ISETP.LT.OR P3, PT, R0, 0xa, !P0 ;  /* 0x0000000a0000780c */ /* 0x000fc60004761670 */
[----:B------:R-:W-:Y:S01]  /*68d0*/  @!P4 STG.E.U8 desc[UR36][R4.64+0x9], R29 ;  /* 0x0000091d0400c986 */ /* 0x000fe2000c101124 */
[----:B------:R-:W-:-:S05]  /*68e0*/  ISETP.LT.OR P4, PT, R0, 0x11, !P1 ;  /* 0x000000110000780c */ /* 0x000fca0004f81670 */
[----:B0-----:R-:W-:-:S04]  /*68f0*/  @!P2 IMAD R3, R30, R154, RZ ;  /* 0x0000009a1e03a224 */ /* 0x001fc800078e02ff */
[-C--:B------:R-:W-:Y:S01]  /*6900*/  @!P3 IMAD R31, R31, R154.reuse, RZ ;  /* 0x0000009a1f1fb224 */ /* 0x080fe200078e02ff */
[----:B------:R0:W-:Y:S01]  /*6910*/  @!P2 STG.E.U8 desc[UR36][R6.64+0x8], R3 ;  /* 0x000008030600a986 */ /* 0x0001e2000c101124 */
[----:B------:R-:W-:Y:S02]  /*6920*/  ISETP.LT.OR P2, PT, R0, 0x12, !P1 ;  /* 0x000000120000780c */ /* 0x000fe40004f41670 */
[----:B-1----:R-:W-:Y:S01]  /*6930*/  @!P4 IMAD R9, R32, R154, RZ ;  /* 0x0000009a2009c224 */ /* 0x002fe200078e02ff */
[----:B------:R-:W-:Y:S01]  /*6940*/  @!P3 STG.E.U8 desc[UR36][R6.64+0x9], R31 ;  /* 0x0000091f0600b986 */ /* 0x000fe2000c101124 */
[----:B------:R-:W-:-:S03]  /*6950*/  ISETP.LT.OR P3, PT, R0, 0x11, !P0 ;  /* 0x000000110000780c */ /* 0x000fc60004761670 */
[----:B------:R1:W-:Y:S01]  /*6960*/  @!P4 STG.E.U8 desc[UR36][R4.64+0x10], R9 ;  /* 0x000010090400c986 */ /* 0x0003e2000c101124 */
[----:B------:R-:W-:-:S05]  /*6970*/  ISETP.LT.OR P4, PT, R0, 0x12, !P0 ;  /* 0x000000120000780c */ /* 0x000fca0004781670 */
[----:B------:R-:W-:-:S04]  /*6980*/  @!P2 IMAD R33, R33, R154, RZ ;  /* 0x0000009a2121a224 */ /* 0x000fc800078e02ff */
[-C--:B--2---:R-:W-:Y:S01]  /*6990*/  @!P3 IMAD R11, R34, R154.reuse, RZ ;  /* 0x0000009a220bb224 */ /* 0x084fe200078e02ff */
        /* <DEDUP_REMOVED lines=336> */
[----:B------:R4:W-:Y:S01]  /*7ea0*/  @!P3 STG.E.U8 desc[UR36][R4.64+0xf1], R145 ;  /* 0x0000f1910400b986 */ /* 0x0009e2000c101124 */
[C---:B------:R-:W-:Y:S02]  /*7eb0*/  ISETP.LT.OR P3, PT, R0.reuse, 0xf9, !P1 ;  /* 0x000000f90000780c */ /* 0x040fe40004f61670 */
[C---:B------:R-:W-:Y:S01]  /*7ec0*/  ISETP.LT.OR P1, PT, R0.reuse, 0xfa, !P1 ;  /* 0x000000fa0000780c */ /* 0x040fe20004f21670 */
[----:B------:R4:W-:Y:S01]  /*7ed0*/  @!P4 STG.E.U8 desc[UR36][R6.64+0xf0], R9 ;  /* 0x0000f0090600c986 */ /* 0x0009e2000c101124 */
[----:B------:R-:W-:-:S02]  /*7ee0*/  ISETP.LT.OR P4, PT, R0, 0xf9, !P0 ;  /* 0x000000f90000780c */ /* 0x000fc40004781670 */
[----:B------:R-:W-:-:S03]  /*7ef0*/  ISETP.LT.OR P0, PT, R0, 0xfa, !P0 ;  /* 0x000000fa0000780c */ /* 0x000fc60004701670 */
[----:B------:R-:W-:-:S04]  /*7f00*/  @!P2 IMAD R147, R147, R154, RZ ;  /* 0x0000009a9393a224 */ /* 0x000fc800078e02ff */
[-C--:B--2---:R-:W-:Y:S01]  /*7f10*/  @!P3 IMAD R11, R148, R154.reuse, RZ ;  /* 0x0000009a940bb224 */ /* 0x084fe200078e02ff */
[----:B------:R4:W-:Y:S01]  /*7f20*/  @!P2 STG.E.U8 desc[UR36][R6.64+0xf1], R147 ;  /* 0x0000f1930600a986 */ /* 0x0009e2000c101124 */
[-C--:B------:R-:W-:Y:S02]  /*7f30*/  @!P1 IMAD R149, R149, R154.reuse, RZ ;  /* 0x0000009a95959224 */ /* 0x080fe400078e02ff */
[-C--:B0-----:R-:W-:Y:S01]  /*7f40*/  @!P4 IMAD R3, R150, R154.reuse, RZ ;  /* 0x0000009a9603c224 */ /* 0x081fe200078e02ff */
[----:B------:R4:W-:Y:S01]  /*7f50*/  @!P3 STG.E.U8 desc[UR36][R4.64+0xf8], R11 ;  /* 0x0000f80b0400b986 */ /* 0x0009e2000c101124 */
[----:B------:R-:W-:-:S03]  /*7f60*/  @!P0 IMAD R151, R151, R154, RZ ;  /* 0x0000009a97978224 */ /* 0x000fc600078e02ff */
[----:B------:R4:W-:Y:S04]  /*7f70*/  @!P1 STG.E.U8 desc[UR36][R4.64+0xf9], R149 ;  /* 0x0000f99504009986 */ /* 0x0009e8000c101124 */
[----:B------:R4:W-:Y:S04]  /*7f80*/  @!P4 STG.E.U8 desc[UR36][R6.64+0xf8], R3 ;  /* 0x0000f8030600c986 */ /* 0x0009e8000c101124 */
[----:B------:R4:W-:Y:S02]  /*7f90*/  @!P0 STG.E.U8 desc[UR36][R6.64+0xf9], R151 ;  /* 0x0000f99706008986 */ /* 0x0009e4000c101124 */
.L_x_292:
[----:B------:R-:W-:Y:S05]  /*7fa0*/  BSYNC B0 ;  /* 0x0000000000007941 */ /* 0x000fea0003800000 */
.L_x_34:
[----:B------:R-:W-:Y:S01]  /*7fb0*/  ULDC UR4, c[0x0][0xc] ;  /* 0x0000030000047ab9 */ /* 0x000fe20000000800 */
[----:B------:R-:W-:Y:S01]  /*7fc0*/  ULDC UR5, c[0x0][0x10] ;  /* 0x0000040000057ab9 */ /* 0x000fe20000000800 */
[----:B-1--4-:R-:W1:Y:S01]  /*7fd0*/  LDC R3, c[0x0][0x14] ;  /* 0x00000500ff037b82 */ /* 0x012e620000000800 */
[----:B------:R-:W-:Y:S01]  /*7fe0*/  UIMAD.WIDE.U32 UR4, UR4, UR5, URZ ;  /* 0x00000005040472a5 */ /* 0x000fe2000f8e003f */
[----:B------:R-:W-:Y:S01]  /*7ff0*/  PRMT R0, RZ, 0x7610, R0 ;  /* 0x00007610ff007816 */ /* 0x000fe20000000000 */
[----:B------:R-:W-:Y:S02]  /*8000*/  IMAD.MOV.U32 R152, RZ, RZ, -0x1 ;  /* 0xffffffffff987424 */ /* 0x000fe400078e00ff */
[----:B------:R-:W-:Y:S02]  /*8010*/  IMAD.MOV.U32 R22, RZ, RZ, -0x1 ;  /* 0xffffffffff167424 */ /* 0x000fe400078e00ff */
[----:B-1----:R-:W-:-:S04]  /*8020*/  IMAD.WIDE.U32 R16, R3, UR4, R16 ;  /* 0x0000000403107c25 */ /* 0x002fc8000f8e0010 */
[----:B------:R-:W-:Y:S01]  /*8030*/  IMAD R3, R3, UR5, RZ ;  /* 0x0000000503037c24 */ /* 0x000fe2000f8e02ff */
[----:B------:R-:W-:Y:S02]  /*8040*/  ULDC.64 UR4, c[0x0][0x650] ;  /* 0x0001940000047ab9 */ /* 0x000fe40000000a00 */
[----:B------:R-:W-:Y:S01]  /*8050*/  ISETP.GE.U32.AND P0, PT, R16, UR4, PT ;  /* 0x0000000410007c0c */ /* 0x000fe2000bf06070 */
[----:B------:R-:W-:-:S05]  /*8060*/  IMAD.IADD R17, R17, 0x1, R3 ;  /* 0x0000000111117824 */ /* 0x000fca00078e0203 */
[----:B------:R-:W-:-:S13]  /*8070*/  ISETP.GE.U32.AND.EX P0, PT, R17, UR5, PT, P0 ;  /* 0x0000000511007c0c */ /* 0x000fda000bf06100 */
[----:B------:R-:W-:Y:S05]  /*8080*/  @P0 BRA `(.L_x_293) ;  /* 0x0000000400640947 */ /* 0x000fea0003800000 */
[----:B------:R-:W1:Y:S01]  /*8090*/  S2R R12, SR_CTAID.X ;  /* 0x00000000000c7919 */ /* 0x000e620000002500 */
[----:B------:R-:W2:Y:S01]  /*80a0*/  LDC.64 R10, c[0x0][0x628] ;  /* 0x00018a00ff0a7b82 */ /* 0x000ea20000000a00 */
[----:B------:R-:W-:Y:S01]  /*80b0*/  ULDC UR4, c[0x0][0x150] ;  /* 0x0000540000047ab9 */ /* 0x000fe20000000800 */
[----:B------:R-:W-:Y:S01]  /*80c0*/  IMAD.MOV.U32 R8, RZ, RZ, R16 ;  /* 0x000000ffff087224 */ /* 0x000fe200078e0010 */
[----:B------:R-:W4:Y:S01]  /*80d0*/  S2R R24, SR_CTAID.Y ;  /* 0x0000000000187919 */ /* 0x000f220000002600 */
[----:B------:R-:W-:-:S04]  /*80e0*/  IMAD.MOV.U32 R9, RZ, RZ, R17 ;  /* 0x000000ffff097224 */ /* 0x000fc800078e0011 */
[----:B------:R-:W0:Y:S08]  /*80f0*/  LDC R21, c[0x0][0x144] ;  /* 0x00005100ff157b82 */ /* 0x000e300000000800 */
[----:B------:R-:W0:Y:S08]  /*8100*/  LDC R0, c[0x0][0x630] ;  /* 0x00018c00ff007b82 */ /* 0x000e300000000800 */
[----:B------:R-:W0:Y:S01]  /*8110*/  LDC.64 R14, c[0x0][0x620] ;  /* 0x00018800ff0e7b82 */ /* 0x000e220000000a00 */
[----:B--2---:R-:W-:-:S04]  /*8120*/  ISETP.NE.U32.AND P0, PT, R10, RZ, PT ;  /* 0x000000ff0a00720c */ /* 0x004fc80003f05070 */
[----:B------:R-:W-:Y:S02]  /*8130*/  ISETP.NE.AND.EX P0, PT, R11, RZ, PT, P0 ;  /* 0x000000ff0b00720c */ /* 0x000fe40003f05300 */
[----:B-1----:R-:W-:-:S05]  /*8140*/  I2FP.F32.U32 R3, R12 ;  /* 0x0000000c00037245 */ /* 0x002fca0000201000 */
[----:B------:R-:W-:-:S04]  /*8150*/  FMUL R3, R3, UR4 ;  /* 0x0000000403037c20 */ /* 0x000fc80008400000 */
[----:B------:R1:W2:Y:S02]  /*8160*/  F2I.U32.TRUNC.NTZ R20, R3 ;  /* 0x0000000300147305 */ /* 0x0002a4000020f000 */
[----:B----4-:R-:W-:Y:S05]  /*8170*/  @!P0 BRA `(.L_x_294) ;  /* 0x0000000000288947 */ /* 0x010fea0003800000 */
[----:B-1----:R-:W1:Y:S02]  /*8180*/  LDC R3, c[0x0][0x634] ;  /* 0x00018d00ff037b82 */ /* 0x002e640000000800 */
[----:B-1----:R-:W-:-:S05]  /*8190*/  IADD3 R3, P0, R16, R3, RZ ;  /* 0x0000000310037210 */ /* 0x002fca0007f1e0ff */
[----:B------:R-:W-:-:S04]  /*81a0*/  IMAD.X R13, RZ, RZ, R17, P0 ;  /* 0x000000ffff0d7224 */ /* 0x000fc800000e0611 */
[----:B0-----:R-:W-:-:S04]  /*81b0*/  IMAD.WIDE.U32 R4, R13, R10, RZ ;  /* 0x0000000a0d047225 */ /* 0x001fc800078e00ff */
[----:B---3--:R-:W-:-:S04]  /*81c0*/  IMAD.WIDE.U32 R6, P0, R3, R11, R4 ;  /* 0x0000000b03067225 */ /* 0x008fc80007800004 */
[----:B------:R-:W-:-:S04]  /*81d0*/  IMAD.WIDE.U32 R4, R3, R10, RZ ;  /* 0x0000000a03047225 */ /* 0x000fc800078e00ff */
[----:B------:R-:W-:Y:S01]  /*81e0*/  IMAD.X R9, RZ, RZ, RZ, P0 ;  /* 0x000000ffff097224 */ /* 0x000fe200000e06ff */
[----:B------:R-:W-:Y:S01]  /*81f0*/  IADD3 RZ, P0, R5, R6, RZ ;  /* 0x0000000605ff7210 */ /* 0x000fe20007f1e0ff */
[----:B------:R-:W-:-:S04]  /*8200*/  IMAD.MOV.U32 R8, RZ, RZ, R7 ;  /* 0x000000ffff087224 */ /* 0x000fc800078e0007 */
[----:B------:R-:W-:-:S08]  /*8210*/  IMAD.WIDE.U32.X R8, R13, R11, R8, P0 ;  /* 0x0000000b0d087225 */ /* 0x000fd000000e0408 */
.L_x_294:
[----:B------:R-:W4:Y:S01]  /*8220*/  LDC.64 R30, c[0x0][0x640] ;  /* 0x00019000ff1e7b82 */ /* 0x000f220000000a00 */
[-CC-:B0-----:R-:W-:Y:S01]  /*8230*/  SHF.R.U64 R22, R8, R0.reuse, R9.reuse ;  /* 0x0000000008167219 */ /* 0x181fe20000001209 */
[----:B--2---:R-:W-:Y:S01]  /*8240*/  IMAD.MOV R20, RZ, RZ, -R20 ;  /* 0x000000ffff147224 */ /* 0x004fe200078e0a14 */
[----:B------:R-:W-:Y:S01]  /*8250*/  SHF.R.U32.HI R0, RZ, R0, R9 ;  /* 0x00000000ff007219 */ /* 0x000fe20000011609 */
[----:B------:R-:W-:Y:S01]  /*8260*/  ULDC UR4, c[0x0][0x154] ;  /* 0x0000550000047ab9 */ /* 0x000fe20000000800 */
[----:B-1----:R-:W-:Y:S01]  /*8270*/  IADD3 R3, P0, RZ, -R22, RZ ;  /* 0x80000016ff037210 */ /* 0x002fe20007f1e0ff */
[----:B------:R-:W-:Y:S02]  /*8280*/  IMAD R26, R21, R20, R12 ;  /* 0x00000014151a7224 */ /* 0x000fe400078e020c */
[----:B---3--:R-:W0:Y:S01]  /*8290*/  LDC R6, c[0x0][0x618] ;  /* 0x00018600ff067b82 */ /* 0x008e220000000800 */
[----:B------:R-:W-:Y:S02]  /*82a0*/  IMAD.MOV.U32 R7, RZ, RZ, 0x1 ;  /* 0x00000001ff077424 */ /* 0x000fe400078e00ff */
[----:B------:R-:W-:-:S04]  /*82b0*/  IMAD.X R5, RZ, RZ, ~R0, P0 ;  /* 0x000000ffff057224 */ /* 0x000fc800000e0e00 */
[-C--:B------:R-:W-:Y:S01]  /*82c0*/  IMAD R0, R5, R14.reuse, RZ ;  /* 0x0000000e05007224 */ /* 0x080fe200078e02ff */
[----:B------:R-:W1:Y:S01]  /*82d0*/  LDC R8, c[0x0][0x608] ;  /* 0x00018200ff087b82 */ /* 0x000e620000000800 */
[----:B------:R-:W-:-:S04]  /*82e0*/  IMAD.WIDE.U32 R4, R3, R14, R16 ;  /* 0x0000000e03047225 */ /* 0x000fc800078e0010 */
[----:B------:R-:W-:Y:S01]  /*82f0*/  IMAD R3, R3, R15, R0 ;  /* 0x0000000f03037224 */ /* 0x000fe200078e0200 */
[----:B------:R-:W-:Y:S02]  /*8300*/  I2FP.F32.U32 R0, R24 ;  /* 0x0000001800007245 */ /* 0x000fe40000201000 */
[----:B------:R-:W2:Y:S01]  /*8310*/  LDC R28, c[0x0][0x658] ;  /* 0x00019600ff1c7b82 */ /* 0x000ea20000000800 */
[----:B------:R-:W-:Y:S01]  /*8320*/  IMAD.IADD R3, R5, 0x1, R3 ;  /* 0x0000000105037824 */ /* 0x000fe200078e0203 */
[----:B----4-:R-:W-:Y:S01]  /*8330*/  ISETP.NE.U32.AND P0, PT, R30, RZ, PT ;  /* 0x000000ff1e00720c */ /* 0x010fe20003f05070 */
[----:B------:R-:W-:Y:S01]  /*8340*/  FMUL R0, R0, UR4 ;  /* 0x0000000400007c20 */ /* 0x000fe20008400000 */
[----:B------:R-:W-:Y:S02]  /*8350*/  IMAD.MOV.U32 R5, RZ, RZ, -0x1 ;  /* 0xffffffffff057424 */ /* 0x000fe400078e00ff */
[----:B------:R-:W-:Y:S01]  /*8360*/  ISETP.NE.AND.EX P0, PT, R31, RZ, PT, P0 ;  /* 0x000000ff1f00720c */ /* 0x000fe20003f05300 */
[----:B------:R3:W4:Y:S01]  /*8370*/  F2I.U32.TRUNC.NTZ R13, R0 ;  /* 0x00000000000d7305 */ /* 0x000722000020f000 */
[----:B------:R-:W3:Y:S01]  /*8380*/  LDC R15, c[0x0][0x148] ;  /* 0x00005200ff0f7b82 */ /* 0x000ee20000000800 */
[----:B0-----:R-:W-:-:S02]  /*8390*/  SHF.R.U64 R12, R4, R6, R3 ;  /* 0x00000006040c7219 */ /* 0x001fc40000001203 */
[----:B------:R-:W-:-:S05]  /*83a0*/  SHF.R.U32.HI R3, RZ, R6, R3 ;  /* 0x00000006ff037219 */ /* 0x000fca0000011603 */
[----:B------:R-:W0:Y:S01]  /*83b0*/  LDC R20, c[0x0][0x600] ;  /* 0x00018000ff147b82 */ /* 0x000e220000000800 */
[-CC-:B-1----:R-:W-:Y:S02]  /*83c0*/  SHF.R.U64 R10, R12, R8.reuse, R3.reuse ;  /* 0x000000080c0a7219 */ /* 0x182fe40000001203 */
[----:B------:R-:W-:-:S05]  /*83d0*/  SHF.R.U32.HI R3, RZ, R8, R3 ;  /* 0x00000008ff037219 */ /* 0x000fca0000011603 */
[----:B------:R-:W1:Y:S01]  /*83e0*/  LDC R21, c[0x0][0x648] ;  /* 0x00019200ff157b82 */ /* 0x000e620000000800 */
[-C--:B--2---:R-:W-:Y:S02]  /*83f0*/  SHF.L.U32 R4, R5, R28.reuse, RZ ;  /* 0x0000001c05047219 */ /* 0x084fe400000006ff */
[-CC-:B------:R-:W-:Y:S02]  /*8400*/  SHF.R.U64 R14, R10, R28.reuse, R3.reuse ;  /* 0x0000001c0a0e7219 */ /* 0x180fe40000001203 */
[----:B------:R-:W-:Y:S02]  /*8410*/  SHF.R.U32.HI R5, RZ, R28, R3 ;  /* 0x0000001cff057219 */ /* 0x000fe40000011603 */
[----:B------:R-:W-:Y:S01]  /*8420*/  LOP3.LUT R153, RZ, R4, RZ, 0x33, !PT ;  /* 0x00000004ff997212 */ /* 0x000fe200078e33ff */
[----:B------:R-:W2:Y:S01]  /*8430*/  LDC R25, c[0x0][0x638] ;  /* 0x00018e00ff197b82 */ /* 0x000ea20000000800 */
[----:B------:R-:W-:Y:S01]  /*8440*/  SHF.L.U32 R28, R7, R28, RZ ;  /* 0x0000001c071c7219 */ /* 0x000fe200000006ff */
[----:B------:R-:W-:-:S06]  /*8450*/  IMAD.MOV.U32 R4, RZ, RZ, R14 ;  /* 0x000000ffff047224 */ /* 0x000fcc00078e000e */
[----:B------:R-:W0:Y:S01]  /*8460*/  LDC R27, c[0x0][0x610] ;  /* 0x00018400ff1b7b82 */ /* 0x000e220000000800 */
[----:B----4-:R-:W-:Y:S05]  /*8470*/  @!P0 BRA `(.L_x_295) ;  /* 0x0000000000288947 */ /* 0x010fea0003800000 */
        /* <DEDUP_REMOVED lines=10> */
.L_x_295:
[----:B------:R-:W-:Y:S01]  /*8520*/  ISETP.NE.AND P0, PT, R2, 0x1, PT ;  /* 0x000000010200780c */ /* 0x000fe20003f05270 */
[----:B------:R-:W-:Y:S01]  /*8530*/  IMAD.MOV R13, RZ, RZ, -R13 ;  /* 0x000000ffff0d7224 */ /* 0x000fe200078e0a0d */
[----:B-1-3--:R-:W-:Y:S01]  /*8540*/  SHF.R.U64 R0, R4, R21, R5 ;  /* 0x0000001504007219 */ /* 0x00afe20000001205 */
[----:B0-----:R-:W-:Y:S01]  /*8550*/  VIADD R5, R20, 0xffffffff ;  /* 0xffffffff14057836 */ /* 0x001fe20000000000 */
[----:B------:R-:W-:-:S03]  /*8560*/  LOP3.LUT R153, R10, R153, RZ, 0xc0, !PT ;  /* 0x000000990a997212 */ /* 0x000fc600078ec0ff */
[----:B------:R-:W-:Y:S01]  /*8570*/  IMAD.MOV R3, RZ, RZ, -R0 ;  /* 0x000000ffff037224 */ /* 0x000fe200078e0a00 */
[----:B------:R-:W-:Y:S01]  /*8580*/  LOP3.LUT R5, R12, R5, RZ, 0xc0, !PT ;  /* 0x000000050c057212 */ /* 0x000fe200078ec0ff */
[----:B------:R-:W-:Y:S02]  /*8590*/  IMAD R153, R28, R0, R153 ;  /* 0x000000001c997224 */ /* 0x000fe400078e0299 */
[----:B--2---:R-:W-:Y:S02]  /*85a0*/  IMAD R0, R3, R25, R14 ;  /* 0x0000001903007224 */ /* 0x004fe400078e020e */
[----:B------:R-:W-:Y:S02]  /*85b0*/  @P0 IMAD R26, R15, R13, R24 ;  /* 0x0000000d0f1a0224 */ /* 0x000fe400078e0218 */
[----:B------:R-:W-:Y:S02]  /*85c0*/  IMAD R4, R0, R20, R5 ;  /* 0x0000001400047224 */ /* 0x000fe400078e0205 */
[----:B------:R-:W-:-:S02]  /*85d0*/  IMAD R153, R153, R27, R26 ;  /* 0x0000001b99997224 */ /* 0x000fc400078e021a */
[----:B------:R-:W-:-:S03]  /*85e0*/  IMAD.MOV.U32 R3, RZ, RZ, 0x1 ;  /* 0x00000001ff037424 */ /* 0x000fc600078e00ff */
[----:B------:R-:W-:Y:S02]  /*85f0*/  SEL R152, R4, R153, !P0 ;  /* 0x0000009904987207 */ /* 0x000fe40004000000 */
[----:B------:R-:W-:Y:S02]  /*8600*/  PRMT R0, R3, 0x7610, R0 ;  /* 0x0000761003007816 */ /* 0x000fe40000000000 */
[----:B------:R-:W-:-:S07]  /*8610*/  SEL R153, R153, R4, !P0 ;  /* 0x0000000499997207 */ /* 0x000fce0004000000 */
.L_x_293:
[----:B------:R-:W-:-:S13]  /*8620*/  LOP3.LUT P0, RZ, R0, 0xff, RZ, 0xc0, !PT ;  /* 0x000000ff00ff7812 */ /* 0x000fda000780c0ff */
[----:B------:R-:W-:Y:S05]  /*8630*/  @P0 BRA `(.L_x_296) ;  /* 0xffffff8800c80947 */ /* 0x000fea000383ffff */
[----:B------:R-:W-:Y:S05]  /*8640*/  EXIT ;  /* 0x000000000000794d */ /* 0x000fea0003800000 */
.L_x_7:
[----:B0-----:R-:W-:Y:S01]  /*8650*/  ULDC.64 UR4, c[0x0][0x650] ;  /* 0x0001940000047ab9 */ /* 0x001fe20000000a00 */
        /* <DEDUP_REMOVED lines=25> */
.L_x_298:
[----:B------:R-:W0:Y:S01]  /*87f0*/  LDC.64 R26, c[0x0][0x640] ;  /* 0x00019000ff1a7b82 */ /* 0x000e220000000a00 */
[-CC-:B------:R-:W-:Y:S01]  /*8800*/  SHF.R.U64 R21, R12, R8.reuse, R13.reuse ;  /* 0x000000080c157219 */ /* 0x180fe2000000120d */
[----:B------:R-:W-:Y:S01]  /*8810*/  IMAD.MOV.U32 R30, RZ, RZ, 0x1 ;  /* 0x00000001ff1e7424 */ /* 0x000fe200078e00ff */
[----:B------:R-:W-:Y:S02]  /*8820*/  SHF.R.U32.HI R6, RZ, R8, R13 ;  /* 0x00000008ff067219 */ /* 0x000fe4000001160d */
[----:B------:R-:W-:-:S03]  /*8830*/  IADD3 R11, P0, RZ, -R21, RZ ;  /* 0x80000015ff0b7210 */ /* 0x000fc60007f1e0ff */
[----:B------:R-:W1:Y:S02]  /*8840*/  LDC R10, c[0x0][0x618] ;  /* 0x00018600ff0a7b82 */ /* 0x000e640000000800 */
[----:B------:R-:W-:-:S04]  /*8850*/  IMAD.X R7, RZ, RZ, ~R6, P0 ;  /* 0x000000ffff077224 */ /* 0x000fc800000e0e06 */
[-C--:B------:R-:W-:Y:S02]  /*8860*/  IMAD R8, R7, R22.reuse, RZ ;  /* 0x0000001607087224 */ /* 0x080fe400078e02ff */
[----:B------:R-:W2:Y:S01]  /*8870*/  LDC R12, c[0x0][0x608] ;  /* 0x00018200ff0c7b82 */ /* 0x000ea20000000800 */
[----:B------:R-:W-:-:S04]  /*8880*/  IMAD.WIDE.U32 R6, R11, R22, R16 ;  /* 0x000000160b067225 */ /* 0x000fc800078e0010 */
[----:B------:R-:W-:-:S03]  /*8890*/  IMAD R11, R11, R23, R8 ;  /* 0x000000170b0b7224 */ /* 0x000fc600078e0208 */
[----:B------:R-:W3:Y:S01]  /*88a0*/  LDC R25, c[0x0][0x658] ;  /* 0x00019600ff197b82 */ /* 0x000ee20000000800 */
[----:B------:R-:W-:Y:S01]  /*88b0*/  IMAD.IADD R7, R7, 0x1, R11 ;  /* 0x0000000107077824 */ /* 0x000fe200078e020b */
[----:B0-----:R-:W-:-:S04]  /*88c0*/  ISETP.NE.U32.AND P0, PT, R26, RZ, PT ;  /* 0x000000ff1a00720c */ /* 0x001fc80003f05070 */
[----:B------:R-:W-:Y:S02]  /*88d0*/  ISETP.NE.AND.EX P0, PT, R27, RZ, PT, P0 ;  /* 0x000000ff1b00720c */ /* 0x000fe40003f05300 */
[----:B------:R-:W0:Y:S01]  /*88e0*/  LDC R22, c[0x0][0x600] ;  /* 0x00018000ff167b82 */ /* 0x000e220000000800 */
[-CC-:B-1----:R-:W-:Y:S02]  /*88f0*/  SHF.R.U64 R8, R6, R10.reuse, R7.reuse ;  /* 0x0000000a06087219 */ /* 0x182fe40000001207 */
[----:B------:R-:W-:Y:S01]  /*8900*/  SHF.R.U32.HI R7, RZ, R10, R7 ;  /* 0x0000000aff077219 */ /* 0x000fe20000011607 */
[----:B------:R-:W-:-:S04]  /*8910*/  IMAD.MOV.U32 R10, RZ, RZ, -0x1 ;  /* 0xffffffffff0a7424 */ /* 0x000fc800078e00ff */
        /* <DEDUP_REMOVED lines=21> */
.L_x_299:
[----:B------:R-:W-:Y:S01]  /*8a70*/  ISETP.NE.AND P0, PT, R2, 0x1, PT ;  /* 0x000000010200780c */ /* 0x000fe20003f05270 */
[----:B0-----:R-:W-:Y:S01]  /*8a80*/  VIADD R11, R22, 0xffffffff ;  /* 0xffffffff160b7836 */ /* 0x001fe20000000000 */
[----:B-1----:R-:W-:Y:S02]  /*8a90*/  SHF.R.U64 R6, R6, R24, R7 ;  /* 0x0000001806067219 */ /* 0x002fe40000001207 */
[----:B------:R-:W-:Y:S02]  /*8aa0*/  SHF.L.U32 R30, R30, R25, RZ ;  /* 0x000000191e1e7219 */ /* 0x000fe400000006ff */
[----:B------:R-:W-:Y:S01]  /*8ab0*/  LOP3.LUT R5, R23, R32, RZ, 0xc0, !PT ;  /* 0x0000002017057212 */ /* 0x000fe200078ec0ff */
[----:B------:R-:W-:-:S04]  /*8ac0*/  IMAD.MOV R7, RZ, RZ, -R6 ;  /* 0x000000ffff077224 */ /* 0x000fc800078e0a06 */
[----:B------:R-:W-:Y:S01]  /*8ad0*/  IMAD R6, R30, R6, R5 ;  /* 0x000000061e067224 */ /* 0x000fe200078e0205 */
[----:B------:R-:W-:Y:S01]  /*8ae0*/  LOP3.LUT R5, R8, R11, RZ, 0xc0, !PT ;  /* 0x0000000b08057212 */ /* 0x000fe200078ec0ff */
[----:B------:R-:W-:Y:S02]  /*8af0*/  @P0 IMAD R3, R9, R14, R4 ;  /* 0x0000000e09030224 */ /* 0x000fe400078e0204 */
[----:B--2---:R-:W-:Y:S02]  /*8b00*/  IMAD R4, R7, R28, R20 ;  /* 0x0000001c07047224 */ /* 0x004fe400078e0214 */
[----:B---3--:R-:W-:Y:S02]  /*8b10*/  IMAD R3, R6, R29, R3 ;  /* 0x0000001d06037224 */ /* 0x008fe400078e0203 */
[----:B------:R-:W-:Y:S02]  /*8b20*/  IMAD R4, R4, R22, R5 ;  /* 0x0000001604047224 */ /* 0x000fe400078e0205 */
[----:B------:R-:W-:-:S02]  /*8b30*/  IMAD.MOV.U32 R8, RZ, RZ, 0x1 ;  /* 0x00000001ff087424 */ /* 0x000fc400078e00ff */
[----:B------:R-:W-:Y:S01]  /*8b40*/  IMAD.MOV.U32 R6, RZ, RZ, R21 ;  /* 0x000000ffff067224 */ /* 0x000fe200078e0015 */
[----:B------:R-:W-:Y:S02]  /*8b50*/  SEL R7, R4, R3, !P0 ;  /* 0x0000000304077207 */ /* 0x000fe40004000000 */
[----:B------:R-:W-:-:S07]  /*8b60*/  SEL R20, R3, R4, !P0 ;  /* 0x0000000403147207 */ /* 0x000fce0004000000 */
.L_x_297:
[----:B------:R-:W-:-:S08]  /*8b70*/  NOP ;  /* 0x0000000000007918 */ /* 0x000fd00000000000 */
[----:B------:R-:W0:-:S00]  /*8b80*/  USETMAXREG.DEALLOC.CTAPOOL 0x28 ;  /* 0x00000028000079c8 */ /* 0x000e0000080e0500 */
[----:B0-----:R-:W-:-:S13]  /*8b90*/  ISETP.NE.AND P0, PT, R0, RZ, PT ;  /* 0x000000ff0000720c */ /* 0x001fda0003f05270 */
[----:B------:R-:W-:Y:S05]  /*8ba0*/  @P0 EXIT ;  /* 0x000000000000094d */ /* 0x000fea0003800000 */
[----:B------:R-:W-:Y:S01]  /*8bb0*/  LOP3.LUT P0, RZ, R8, 0xff, RZ, 0xc0, !PT ;  /* 0x000000ff08ff7812 */ /* 0x000fe2000780c0ff */
[----:B------:R-:W-:Y:S02]  /*8bc0*/  IMAD.MOV.U32 R0, RZ, RZ, 0x1 ;  /* 0x00000001ff007424 */ /* 0x000fe400078e00ff */
[----:B------:R-:W-:-:S10]  /*8bd0*/  IMAD.MOV.U32 R3, RZ, RZ, RZ ;  /* 0x000000ffff037224 */ /* 0x000fd400078e00ff */
[----:B------:R-:W-:Y:S05]  /*8be0*/  @!P0 BRA `(.L_x_300) ;  /* 0x0000000c00448947 */ /* 0x000fea0003800000 */
[----:B------:R-:W0:Y:S01]  /*8bf0*/  LDC R0, c[0x0][0x28c] ;  /* 0x0000a300ff007b82 */ /* 0x000e220000000800 */
[----:B------:R-:W-:Y:S01]  /*8c00*/  ULDC UR5, c[0x0][0x658] ;  /* 0x0001960000057ab9 */ /* 0x000fe20000000800 */
[----:B------:R-:W-:Y:S01]  /*8c10*/  UMOV UR7, 0xffffffff ;  /* 0xffffffff00077882 */ /* 0x000fe20000000000 */
[----:B------:R-:W-:Y:S01]  /*8c20*/  ULDC UR6, c[0x0][0xc] ;  /* 0x0000030000067ab9 */ /* 0x000fe20000000800 */
[----:B------:R-:W-:Y:S01]  /*8c30*/  USHF.L.U32 UR8, UR7, UR5, URZ ;  /* 0x0000000507087299 */ /* 0x000fe2000800063f */
[----:B------:R-:W-:Y:S01]  /*8c40*/  BSSY B0, `(.L_x_300) ;  /* 0x00000cb000007945 */ /* 0x000fe20003800000 */
[----:B------:R-:W-:Y:S01]  /*8c50*/  UMOV UR9, 0x1 ;  /* 0x0000000100097882 */ /* 0x000fe20000000000 */
[----:B------:R-:W-:Y:S01]  /*8c60*/  ULDC UR7, c[0x0][0x10] ;  /* 0x0000040000077ab9 */ /* 0x000fe20000000800 */
[----:B------:R-:W1:Y:S01]  /*8c70*/  S2UR UR10, SR_CgaCtaId ;  /* 0x00000000000a79c3 */ /* 0x000e620000008800 */
[----:B------:R-:W-:Y:S01]  /*8c80*/  UIMAD.WIDE.U32 UR6, UR6, UR7, URZ ;  /* 0x00000007060672a5 */ /* 0x000fe2000f8e003f */
[----:B------:R-:W-:Y:S01]  /*8c90*/  IMAD.MOV.U32 R11, RZ, RZ, 0x1 ;  /* 0x00000001ff0b7424 */ /* 0x000fe200078e00ff */
[----:B------:R-:W-:Y:S01]  /*8ca0*/  USHF.L.U32 UR17, UR9, UR5, URZ ;  /* 0x0000000509117299 */ /* 0x000fe2000800063f */
[----:B------:R-:W-:Y:S01]  /*8cb0*/  LOP3.LUT R8, R19, 0x2, RZ, 0xfc, !PT ;  /* 0x0000000213087812 */ /* 0x000fe200078efcff */
[----:B------:R-:W-:Y:S01]  /*8cc0*/  ULDC UR4, c[0x0][0x600] ;  /* 0x0001800000047ab9 */ /* 0x000fe20000000800 */
[----:B------:R-:W-:Y:S01]  /*8cd0*/  ULDC UR5, c[0x0][0x14] ;  /* 0x0000050000057ab9 */ /* 0x000fe20000000800 */
[----:B------:R-:W-:-:S02]  /*8ce0*/  UIADD3 UR4, UR4, -0x1, URZ ;  /* 0xffffffff04047890 */ /* 0x000fc4000fffe03f */
[----:B------:R-:W-:Y:S02]  /*8cf0*/  UIMAD.WIDE.U32 UR22, UR6, UR5, URZ ;  /* 0x00000005061672a5 */ /* 0x000fe4000f8e003f */
[----:B------:R-:W-:Y:S02]  /*8d00*/  UIMAD UR13, UR7, UR5, URZ ;  /* 0x00000005070d72a4 */ /* 0x000fe4000f8e023f */
[----:B------:R-:W-:Y:S02]  /*8d10*/  ULOP3.LUT UR16, URZ, UR8, URZ, 0x33, !UPT ;  /* 0x000000083f107292 */ /* 0x000fe4000f8e333f */
[----:B------:R-:W-:Y:S01]  /*8d20*/  UIADD3 UR13, UR23, UR13, URZ ;  /* 0x0000000d170d7290 */ /* 0x000fe2000fffe03f */
[----:B0-----:R-:W-:Y:S01]  /*8d30*/  VIADD R0, R0, 0x1f ;  /* 0x0000001f00007836 */ /* 0x001fe20000000000 */
[----:B------:R-:W-:-:S04]  /*8d40*/  ULDC.64 UR24, c[0x0][0x198] ;  /* 0x0000660000187ab9 */ /* 0x000fc80000000a00 */
[----:B------:R-:W-:Y:S01]  /*8d50*/  SHF.R.S32.HI R3, RZ, 0x1f, R0 ;  /* 0x0000001fff037819 */ /* 0x000fe20000011400 */
[----:B-1----:R-:W-:-:S03]  /*8d60*/  IMAD.U32 R9, RZ, RZ, UR10 ;  /* 0x0000000aff097e24 */ /* 0x002fc6000f8e00ff */
[----:B------:R-:W-:Y:S01]  /*8d70*/  LEA.HI R3, R3, R0, RZ, 0x5 ;  /* 0x0000000003037211 */ /* 0x000fe200078f28ff */
[----:B------:R-:W-:-:S03]  /*8d80*/  IMAD.MOV.U32 R0, RZ, RZ, 0x1 ;  /* 0x00000001ff007424 */ /* 0x000fc600078e00ff */
[----:B------:R-:W-:Y:S01]  /*8d90*/  SHF.R.S32.HI R10, RZ, 0x5, R3 ;  /* 0x00000005ff0a7819 */ /* 0x000fe20000011403 */
[----:B------:R-:W-:Y:S01]  /*8da0*/  IMAD.MOV.U32 R3, RZ, RZ, RZ ;  /* 0x000000ffff037224 */ /* 0x000fe200078e00ff */
[----:B------:R-:W-:-:S03]  /*8db0*/  LEA R12, R9, 0x100, 0xb ;  /* 0x00000100090c7811 */ /* 0x000fc600078e58ff */
[----:B------:R-:W-:-:S07]  /*8dc0*/  VIADD R13, R10, 0x1 ;  /* 0x000000010a0d7836 */ /* 0x000fce0000000000 */
.L_x_311:
[----:B------:R-:W-:-:S03]  /*8dd0*/  UMOV UR5, 0xffffffff ;  /* 0xffffffff00057882 */ /* 0x000fc60000000000 */
[----:B------:R-:W-:Y:S05]  /*8de0*/  BRA.DIV UR5, `(.L_x_301) ;  /* 0x0000000e05887947 */ /* 0x000fea000b800000 */
[----:B------:R-:W-:-:S13]  /*8df0*/  ELECT P6, URZ, PT ;  /* 0x00000000003f782f */ /* 0x000fda00038c0000 */
.L_x_321:
[----:B------:R-:W0:Y:S01]  /*8e00*/  LDC R4, c[0x0][0x28c] ;  /* 0x0000a300ff047b82 */ /* 0x000e220000000800 */
[----:B------:R-:W-:Y:S01]  /*8e10*/  BSSY B1, `(.L_x_302) ;  /* 0x000003a000017945 */ /* 0x000fe20003800000 */
[----:B0-----:R-:W-:-:S13]  /*8e20*/  ISETP.LT.OR P6, PT, R4, 0x1, !P6 ;  /* 0x000000010400780c */ /* 0x001fda00077c1670 */
[----:B------:R-:W-:Y:S05]  /*8e30*/  @P6 BRA `(.L_x_303) ;  /* 0x0000000000dc6947 */ /* 0x000fea0003800000 */
[----:B------:R-:W-:Y:S02]  /*8e40*/  IMAD R20, R20, 0x2, R9 ;  /* 0x0000000214147824 */ /* 0x000fe400078e0209 */
[----:B------:R-:W-:Y:S02]  /*8e50*/  IMAD.SHL.U32 R21, R7, 0x100, RZ ;  /* 0x0000010007157824 */ /* 0x000fe400078e00ff */
[----:B------:R-:W-:Y:S02]  /*8e60*/  IMAD.MOV.U32 R24, RZ, RZ, RZ ;  /* 0x000000ffff187224 */ /* 0x000fe400078e00ff */
[----:B------:R-:W-:Y:S02]  /*8e70*/  IMAD.MOV.U32 R4, RZ, RZ, R13 ;  /* 0x000000ffff047224 */ /* 0x000fe400078e000d */
[----:B------:R-:W-:Y:S02]  /*8e80*/  IMAD.MOV.U32 R5, RZ, RZ, R0 ;  /* 0x000000ffff057224 */ /* 0x000fe400078e0000 */
[----:B------:R-:W-:-:S02]  /*8e90*/  IMAD.MOV.U32 R7, RZ, RZ, R3 ;  /* 0x000000ffff077224 */ /* 0x000fc400078e0003 */
[----:B------:R-:W-:-:S07]  /*8ea0*/  IMAD.SHL.U32 R20, R20, 0x40, RZ ;  /* 0x0000004014147824 */ /* 0x000fce00078e00ff */
.L_x_306:
[----:B------:R-:W0:Y:S01]  /*8eb0*/  S2UR UR5, SR_CgaCtaId ;  /* 0x00000000000579c3 */ /* 0x000e220000008800 */
[----:B------:R-:W-:Y:S02]  /*8ec0*/  MOV R14, 0x400 ;  /* 0x00000400000e7802 */ /* 0x000fe40000000f00 */
[----:B------:R-:W-:-:S13]  /*8ed0*/  LOP3.LUT P1, RZ, R18, 0x7f, RZ, 0xc0, !PT ;  /* 0x0000007f12ff7812 */ /* 0x000fda000782c0ff */
[----:B------:R-:W1:Y:S01]  /*8ee0*/  @!P1 LDC R15, c[0x0][0x500] ;  /* 0x00014000ff0f9b82 */ /* 0x000e620000000800 */
[----:B0-----:R-:W-:-:S05]  /*8ef0*/  IMAD.U32 R9, RZ, RZ, UR5 ;  /* 0x00000005ff097e24 */ /* 0x001fca000f8e00ff */
[----:B------:R-:W-:Y:S02]  /*8f00*/  LEA R22, R9, R14, 0x18 ;  /* 0x0000000e09167211 */ /* 0x000fe400078ec0ff */
[----:B------:R-:W-:-:S03]  /*8f10*/  SHF.L.U32 R14, R5, 0x1f, RZ ;  /* 0x0000001f050e7819 */ /* 0x000fc600000006ff */
[----:B------:R-:W-:-:S04]  /*8f20*/  IMAD R23, R7, 0x8, R22 ;  /* 0x0000000807177824 */ /* 0x000fc800078e0216 */
[----:B------:R-:W0:Y:S02]  /*8f30*/  SYNCS.PHASECHK.TRANS64.TRYWAIT P0, [R23+URZ+0x18], R14 ;  /* 0x0000180e170075a7 */ /* 0x000e24000800017f */
[----:B01----:R-:W-:Y:S05]  /*8f40*/  @!P0 BRA `(.L_x_304) ;  /* 0x0000000c00508947 */ /* 0x003fea0003800000 */
.L_x_322:
[----:B0-----:R-:W-:Y:S01]  /*8f50*/  PRMT R14, R8, 0x9910, RZ ;  /* 0x00009910080e7816 */ /* 0x001fe200000000ff */
[----:B------:R0:W-:Y:S03]  /*8f60*/  @!P1 SYNCS.ARRIVE.TRANS64 RZ, [R23+URZ], R15 ;  /* 0x0000000f17ff99a7 */ /* 0x0001e6000800003f */
[----:B------:R-:W-:-:S13]  /*8f70*/  ISETP.NE.AND P0, PT, R14, 0x2, PT ;  /* 0x000000020e00780c */ /* 0x000fda0003f05270 */
[----:B0-----:R-:W-:Y:S05]  /*8f80*/  @P0 BRA `(.L_x_305) ;  /* 0x0000000000040947 */ /* 0x001fea0003800000 */
[----:B------:R-:W-:Y:S01]  /*8f90*/  BPT.TRAP 0x1 ;  /* 0x000000040000795c */ /* 0x000fe20000300000 */
.L_x_305:
[C---:B------:R-:W-:Y:S01]  /*8fa0*/  IMAD R14, R7.reuse, 0x1000, R12 ;  /* 0x00001000070e7824 */ /* 0x040fe200078e020c */
[----:B------:R-:W-:Y:S01]  /*8fb0*/  R2UR UR8, R22 ;  /* 0x00000000160872ca */ /* 0x000fe200000e0000 */
[----:B------:R-:W-:Y:S01]  /*8fc0*/  IMAD R22, R7, 0x2000, R22 ;  /* 0x0000200007167824 */ /* 0x000fe200078e0216 */
[----:B------:R-:W-:Y:S01]  /*8fd0*/  R2UR UR18, R20 ;  /* 0x00000000141272ca */ /* 0x000fe200000e0000 */
[----:B------:R-:W-:Y:S01]  /*8fe0*/  VIADD R4, R4, 0xffffffff ;  /* 0xffffffff04047836 */ /* 0x000fe20000000000 */
[----:B------:R-:W-:Y:S01]  /*8ff0*/  R2UR UR5, R14 ;  /* 0x000000000e0572ca */ /* 0x000fe200000e0000 */
[----:B------:R-:W-:Y:S01]  /*9000*/  UIADD3 UR6, UP0, UR24, 0xf0, URZ ;  /* 0x000000f018067890 */ /* 0x000fe2000ff1e03f */
[----:B------:R-:W-:Y:S01]  /*9010*/  R2UR UR11, R22 ;  /* 0x00000000160b72ca */ /* 0x000fe200000e0000 */
[----:B------:R-:W-:Y:S01]  /*9020*/  UIADD3 UR26, UP1, UR24, 0x1f0, URZ ;  /* 0x000001f0181a7890 */ /* 0x000fe2000ff3e03f */
[----:B------:R-:W-:Y:S01]  /*9030*/  R2UR UR9, R23 ;  /* 0x00000000170972ca */ /* 0x000fe200000e0000 */
[----:B------:R-:W-:Y:S01]  /*9040*/  UIADD3.X UR7, URZ, UR25, URZ, UP0, !UPT ;  /* 0x000000193f077290 */ /* 0x000fe200087fe43f */
[----:B------:R-:W-:Y:S01]  /*9050*/  R2UR UR10, R24 ;  /* 0x00000000180a72ca */ /* 0x000fe200000e0000 */
[----:B------:R-:W-:Y:S01]  /*9060*/  VIADD R7, R7, 0x1 ;  /* 0x0000000107077836 */ /* 0x000fe20000000000 */
[----:B------:R-:W-:Y:S01]  /*9070*/  R2UR UR12, R6 ;  /* 0x00000000060c72ca */ /* 0x000fe200000e0000 */
[----:B------:R-:W-:Y:S01]  /*9080*/  UIADD3.X UR27, URZ, UR25, URZ, UP1, !UPT ;  /* 0x000000193f1b7290 */ /* 0x000fe20008ffe43f */
[----:B------:R-:W-:Y:S01]  /*9090*/  R2UR UR19, R21 ;  /* 0x00000000151372ca */ /* 0x000fe200000e0000 */
[----:B------:R-:W-:Y:S01]  /*90a0*/  UMOV UR20, 0x30000 ;  /* 0x0003000000147882 */ /* 0x000fe20000000000 */
[----:B------:R-:W-:Y:S01]  /*90b0*/  ISETP.GT.AND P1, PT, R4, 0x1, PT ;  /* 0x000000010400780c */ /* 0x000fe20003f24270 */
[----:B------:R-:W-:Y:S01]  /*90c0*/  UIADD3 UR8, UR8, UR5, URZ ;  /* 0x0000000508087290 */ /* 0x000fe2000fffe03f */
[----:B------:R-:W-:Y:S01]  /*90d0*/  ISETP.NE.AND P0, PT, R7, 0x3, PT ;  /* 0x000000030700780c */ /* 0x000fe20003f05270 */
[----:B------:R-:W-:Y:S01]  /*90e0*/  UIADD3 UR5, UR11, 0x3100, URZ ;  /* 0x000031000b057890 */ /* 0x000fe2000fffe03f */
[----:B------:R-:W-:Y:S01]  /*90f0*/  VIADD R24, R24, 0x20 ;  /* 0x0000002018187836 */ /* 0x000fe20000000000 */
[----:B------:R-:W-:Y:S01]  /*9100*/  UMOV UR14, 0x0 ;  /* 0x00000000000e7882 */ /* 0x000fe20000000000 */
[----:B------:R-:W-:Y:S01]  /*9110*/  UMOV UR15, 0x10000000 ;  /* 0x10000000000f7882 */ /* 0x000fe20000000000 */
[----:B------:R-:W-:Y:S01]  /*9120*/  UMOV UR11, UR18 ;  /* 0x00000012000b7c82 */ /* 0x000fe20008000000 */
[----:B------:R-:W-:-:S02]  /*9130*/  SEL R14, RZ, 0x1, P0 ;  /* 0x00000001ff0e7807 */ /* 0x000fc40000000000 */
[----:B------:R0:W-:Y:S01]  /*9140*/  UTMALDG.3D.MULTICAST [UR8], [UR6], UR20, desc[UR14] ;  /* 0x00000e08060073b4 */ /* 0x0001e20008011814 */
[----:B------:R-:W-:Y:S02]  /*9150*/  SEL R7, R7, RZ, P0 ;  /* 0x000000ff07077207 */ /* 0x000fe40000000000 */
[----:B------:R-:W-:Y:S01]  /*9160*/  LOP3.LUT R5, R5, R14, RZ, 0x3c, !PT ;  /* 0x0000000e05057212 */ /* 0x000fe200078e3cff */
[----:B0-----:R-:W-:Y:S01]  /*9170*/  UMOV UR8, UR5 ;  /* 0x0000000500087c82 */ /* 0x001fe20008000000 */
[----:B------:R-:W-:Y:S02]  /*9180*/  UMOV UR11, UR19 ;  /* 0x00000013000b7c82 */ /* 0x000fe40008000000 */
[----:B------:R0:W-:Y:S02]  /*9190*/  UTMALDG.3D [UR8], [UR26], desc[UR14] ;  /* 0x00000e081a0075b4 */ /* 0x0001e40008011000 */
[----:B0-----:R-:W-:Y:S05]  /*91a0*/  @P1 BRA `(.L_x_306) ;  /* 0xfffffffc00401947 */ /* 0x001fea000383ffff */
.L_x_303:
[----:B------:R-:W-:Y:S05]  /*91b0*/  BSYNC B1 ;  /* 0x0000000000017941 */ /* 0x000fea0003800000 */
.L_x_302:
[----:B------:R-:W-:Y:S01]  /*91c0*/  LOP3.LUT P1, RZ, R11, 0xff, RZ, 0xc0, !PT ;  /* 0x000000ff0bff7812 */ /* 0x000fe2000782c0ff */
[C---:B------:R-:W-:Y:S01]  /*91d0*/  IMAD.IADD R6, R10.reuse, 0x1, R3 ;  /* 0x000000010a067824 */ /* 0x040fe200078e0203 */
[----:B------:R-:W-:Y:S01]  /*91e0*/  ULDC.64 UR6, c[0x0][0x650] ;  /* 0x0001940000067ab9 */ /* 0x000fe20000000a00 */
[----:B------:R-:W-:Y:S01]  /*91f0*/  ISETP.GE.U32.AND P2, PT, R10, 0x3, PT ;  /* 0x000000030a00780c */ /* 0x000fe20003f46070 */
[----:B------:R-:W-:Y:S01]  /*9200*/  BSSY B1, `(.L_x_307) ;  /* 0x000006c000017945 */ /* 0x000fe20003800000 */
[----:B------:R-:W-:Y:S01]  /*9210*/  IMAD.MOV.U32 R20, RZ, RZ, -0x1 ;  /* 0xffffffffff147424 */ /* 0x000fe200078e00ff */
[----:B------:R-:W-:Y:S01]  /*9220*/  ISETP.GT.U32.AND P0, PT, R6, 0x2, PT ;  /* 0x000000020600780c */ /* 0x000fe20003f04070 */
[----:B------:R-:W-:Y:S01]  /*9230*/  IMAD.MOV.U32 R7, RZ, RZ, -0x1 ;  /* 0xffffffffff077424 */ /* 0x000fe200078e00ff */
[----:B------:R-:W-:Y:S02]  /*9240*/  PRMT R11, RZ, 0x7610, R11 ;  /* 0x00007610ff0b7816 */ /* 0x000fe4000000000b */
[----:B------:R-:W-:-:S03]  /*9250*/  ISETP.LT.U32.AND P0, PT, R10, 0x3, P0 ;  /* 0x000000030a00780c */ /* 0x000fc60000701070 */
[----:B------:R-:W0:Y:S01]  /*9260*/  @P1 S2R R9, SR_CgaCtaId ;  /* 0x0000000000091919 */ /* 0x000e220000008800 */
[----:B------:R-:W-:-:S04]  /*9270*/  @P1 MOV R4, 0x400 ;  /* 0x0000040000041802 */ /* 0x000fc80000000f00 */
[----:B0-----:R-:W-:Y:S01]  /*9280*/  @P1 LEA R3, R9, R4, 0x18 ;  /* 0x0000000409031211 */ /* 0x001fe200078ec0ff */
[----:B------:R-:W-:-:S03]  /*9290*/  IMAD.WIDE.U32 R4, R6, -0x55555555, RZ ;  /* 0xaaaaaaab06047825 */ /* 0x000fc600078e00ff */
[----:B------:R0:W-:Y:S01]  /*92a0*/  @P1 SYNCS.ARRIVE.TRANS64.A1T0 RZ, [R3+URZ+0x48], RZ ;  /* 0x000048ff03ff19a7 */ /* 0x0001e2000810003f */
[----:B------:R-:W-:Y:S02]  /*92b0*/  IADD3 R16, P1, R16, UR22, RZ ;  /* 0x0000001610107c10 */ /* 0x000fe4000ff3e0ff */
[----:B------:R-:W-:Y:S02]  /*92c0*/  SHF.R.U32.HI R5, RZ, 0x1, R5 ;  /* 0x00000001ff057819 */ /* 0x000fe40000011605 */
[----:B------:R-:W-:Y:S02]  /*92d0*/  IADD3.X R17, R17, UR13, RZ, P1, !PT ;  /* 0x0000000d11117c10 */ /* 0x000fe40008ffe4ff */
[----:B------:R-:W-:Y:S02]  /*92e0*/  PRMT R4, RZ, 0x7610, R4 ;  /* 0x00007610ff047816 */ /* 0x000fe40000000004 */
[----:B0-----:R-:W-:Y:S02]  /*92f0*/  SEL R3, RZ, 0x1, !P0 ;  /* 0x00000001ff037807 */ /* 0x001fe40004000000 */
[----:B------:R-:W-:-:S02]  /*9300*/  ISETP.GE.U32.AND P0, PT, R16, UR6, PT ;  /* 0x0000000610007c0c */ /* 0x000fc4000bf06070 */
[----:B------:R-:W-:Y:S01]  /*9310*/  LOP3.LUT R0, R0, R3, RZ, 0x3c, !PT ;  /* 0x0000000300007212 */ /* 0x000fe200078e3cff */
[----:B------:R-:W-:Y:S01]  /*9320*/  IMAD R3, R5, -0x3, R6 ;  /* 0xfffffffd05037824 */ /* 0x000fe200078e0206 */
[----:B------:R-:W-:Y:S01]  /*9330*/  ISETP.GE.U32.AND.EX P0, PT, R17, UR7, PT, P0 ;  /* 0x0000000711007c0c */ /* 0x000fe2000bf06100 */
[----:B------:R-:W-:Y:S01]  /*9340*/  IMAD.MOV.U32 R6, RZ, RZ, -0x1 ;  /* 0xffffffffff067424 */ /* 0x000fe200078e00ff */
[----:B------:R-:W-:-:S11]  /*9350*/  @P2 LOP3.LUT R0, R0, 0x1, R5, 0x78, !PT ;  /* 0x0000000100002812 */ /* 0x000fd600078e7805 */
[----:B------:R-:W-:Y:S05]  /*9360*/  @P0 BRA `(.L_x_308) ;  /* 0x0000000400540947 */ /* 0x000fea0003800000 */
[----:B------:R-:W0:Y:S01]  /*9370*/  S2R R15, SR_CTAID.X ;  /* 0x00000000000f7919 */ /* 0x000e220000002500 */
[----:B------:R-:W-:Y:S01]  /*9380*/  ULDC.64 UR6, c[0x0][0x628] ;  /* 0x00018a0000067ab9 */ /* 0x000fe20000000a00 */
[----:B------:R-:W-:Y:S01]  /*9390*/  ULDC UR8, c[0x0][0x630] ;  /* 0x00018c0000087ab9 */ /* 0x000fe20000000800 */
[----:B------:R-:W-:Y:S01]  /*93a0*/  ISETP.NE.U32.AND P0, PT, RZ, UR6, PT ;  /* 0x00000006ff007c0c */ /* 0x000fe2000bf05070 */
[----:B------:R-:W1:Y:S01]  /*93b0*/  S2R R20, SR_CTAID.Y ;  /* 0x0000000000147919 */ /* 0x000e620000002600 */
[----:B------:R-:W-:Y:S01]  /*93c0*/  ULDC UR9, c[0x0][0x150] ;  /* 0x0000540000097ab9 */ /* 0x000fe20000000800 */
[----:B------:R-:W-:Y:S01]  /*93d0*/  IMAD.MOV.U32 R4, RZ, RZ, R16 ;  /* 0x000000ffff047224 */ /* 0x000fe200078e0010 */
[----:B------:R-:W-:Y:S01]  /*93e0*/  ISETP.NE.AND.EX P0, PT, RZ, UR7, PT, P0 ;  /* 0x00000007ff007c0c */ /* 0x000fe2000bf05300 */
[----:B------:R-:W-:Y:S01]  /*93f0*/  IMAD.MOV.U32 R5, RZ, RZ, R17 ;  /* 0x000000ffff057224 */ /* 0x000fe200078e0011 */
[----:B0-----:R-:W-:-:S11]  /*9400*/  I2FP.F32.U32 R22, R15 ;  /* 0x0000000f00167245 */ /* 0x001fd60000201000 */
[----:B------:R-:W-:Y:S05]  /*9410*/  @!P0 BRA `(.L_x_309) ;  /* 0x0000000000288947 */ /* 0x000fea0003800000 */
[----:B------:R-:W-:Y:S02]  /*9420*/  ULDC UR5, c[0x0][0x634] ;  /* 0x00018d0000057ab9 */ /* 0x000fe40000000800 */
[----:B------:R-:W-:-:S05]  /*9430*/  IADD3 R5, P0, R16, UR5, RZ ;  /* 0x0000000510057c10 */ /* 0x000fca000ff1e0ff */
[----:B------:R-:W-:-:S04]  /*9440*/  IMAD.X R21, RZ, RZ, R17, P0 ;  /* 0x000000ffff157224 */ /* 0x000fc800000e0611 */
[----:B------:R-:W-:-:S04]  /*9450*/  IMAD.WIDE.U32 R6, R21, UR6, RZ ;  /* 0x0000000615067c25 */ /* 0x000fc8000f8e00ff */
[----:B------:R-:W-:-:S04]  /*9460*/  IMAD.WIDE.U32 R6, P0, R5, UR7, R6 ;  /* 0x0000000705067c25 */ /* 0x000fc8000f800006 */
[----:B------:R-:W-:-:S04]  /*9470*/  IMAD.WIDE.U32 R4, R5, UR6, RZ ;  /* 0x0000000605047c25 */ /* 0x000fc8000f8e00ff */
[----:B------:R-:W-:Y:S01]  /*9480*/  IMAD.MOV.U32 R4, RZ, RZ, R7 ;  /* 0x000000ffff047224 */ /* 0x000fe200078e0007 */
[----:B------:R-:W-:Y:S01]  /*9490*/  IADD3 RZ, P1, R5, R6, RZ ;  /* 0x0000000605ff7210 */ /* 0x000fe20007f3e0ff */
[----:B------:R-:W-:-:S04]  /*94a0*/  IMAD.X R5, RZ, RZ, RZ, P0 ;  /* 0x000000ffff057224 */ /* 0x000fc800000e06ff */
[----:B------:R-:W-:-:S08]  /*94b0*/  IMAD.WIDE.U32.X R4, R21, UR7, R4, P1 ;  /* 0x0000000715047c25 */ /* 0x000fd000088e0404 */
.L_x_309:
[--C-:B------:R-:W-:Y:S01]  /*94c0*/  SHF.R.U64 R14, R4, UR8, R5.reuse ;  /* 0x00000008040e7c19 */ /* 0x100fe20008001205 */
[----:B------:R-:W-:Y:S01]  /*94d0*/  FMUL R22, R22, UR9 ;  /* 0x0000000916167c20 */ /* 0x000fe20008400000 */
[----:B------:R-:W-:Y:S01]  /*94e0*/  SHF.R.U32.HI R4, RZ, UR8, R5 ;  /* 0x00000008ff047c19 */ /* 0x000fe20008011605 */
[----:B------:R-:W0:Y:S01]  /*94f0*/  LDC R6, c[0x0][0x144] ;  /* 0x00005100ff067b82 */ /* 0x000e220000000800 */
[----:B------:R-:W-:Y:S01]  /*9500*/  IADD3 R5, P0, RZ, -R14, RZ ;  /* 0x8000000eff057210 */ /* 0x000fe20007f1e0ff */
[----:B------:R-:W-:Y:S01]  /*9510*/  ULDC UR5, c[0x0][0x154] ;  /* 0x0000550000057ab9 */ /* 0x000fe20000000800 */
[----:B-1----:R-:W-:Y:S01]  /*9520*/  I2FP.F32.U32 R7, R20 ;  /* 0x0000001400077245 */ /* 0x002fe20000201000 */
[----:B------:R-:W1:Y:S01]  /*9530*/  F2I.U32.TRUNC.NTZ R22, R22 ;  /* 0x0000001600167305 */ /* 0x000e62000020f000 */
[----:B------:R-:W-:Y:S01]  /*9540*/  ULDC.64 UR6, c[0x0][0x620] ;  /* 0x0001880000067ab9 */ /* 0x000fe20000000a00 */
[----:B------:R-:W-:Y:S01]  /*9550*/  IMAD.X R4, RZ, RZ, ~R4, P0 ;  /* 0x000000ffff047224 */ /* 0x000fe200000e0e04 */
[----:B------:R-:W-:Y:S01]  /*9560*/  ISETP.NE.AND P2, PT, R2, 0x1, PT ;  /* 0x000000010200780c */ /* 0x000fe20003f45270 */
[----:B------:R-:W-:Y:S01]  /*9570*/  FMUL R23, R7, UR5 ;  /* 0x0000000507177c20 */ /* 0x000fe20008400000 */
[----:B------:R-:W2:Y:S01]  /*9580*/  LDC R25, c[0x0][0x148] ;  /* 0x00005200ff197b82 */ /* 0x000ea20000000800 */
[----:B------:R-:W-:Y:S01]  /*9590*/  IMAD R4, R4, UR6, RZ ;  /* 0x0000000604047c24 */ /* 0x000fe2000f8e02ff */
[----:B------:R-:W-:-:S03]  /*95a0*/  ULDC UR5, c[0x0][0x618] ;  /* 0x0001860000057ab9 */ /* 0x000fc60000000800 */
[----:B------:R-:W3:Y:S01]  /*95b0*/  F2I.U32.TRUNC.NTZ R23, R23 ;  /* 0x0000001700177305 */ /* 0x000ee2000020f000 */
[C---:B------:R-:W-:Y:S02]  /*95c0*/  IMAD R7, R5.reuse, UR7, R4 ;  /* 0x0000000705077c24 */ /* 0x040fe4000f8e0204 */
[----:B------:R-:W-:Y:S01]  /*95d0*/  IMAD.WIDE.U32 R4, R5, UR6, R16 ;  /* 0x0000000605047c25 */ /* 0x000fe2000f8e0010 */
[----:B------:R-:W-:Y:S02]  /*95e0*/  ULDC.64 UR6, c[0x0][0x640] ;  /* 0x0001900000067ab9 */ /* 0x000fe40000000a00 */
[----:B------:R-:W-:Y:S01]  /*95f0*/  ISETP.NE.U32.AND P0, PT, RZ, UR6, PT ;  /* 0x00000006ff007c0c */ /* 0x000fe2000bf05070 */
[----:B------:R-:W-:Y:S02]  /*9600*/  IMAD.IADD R5, R5, 0x1, R7 ;  /* 0x0000000105057824 */ /* 0x000fe400078e0207 */
[----:B-1----:R-:W-:Y:S01]  /*9610*/  IMAD.MOV R22, RZ, RZ, -R22 ;  /* 0x000000ffff167224 */ /* 0x002fe200078e0a16 */
[----:B------:R-:W-:-:S02]  /*9620*/  ISETP.NE.AND.EX P0, PT, RZ, UR7, PT, P0 ;  /* 0x00000007ff007c0c */ /* 0x000fc4000bf05300 */
[----:B------:R-:W-:Y:S01]  /*9630*/  SHF.R.U64 R21, R4, UR5, R5 ;  /* 0x0000000504157c19 */ /* 0x000fe20008001205 */
[----:B0-----:R-:W-:Y:S01]  /*9640*/  IMAD R15, R6, R22, R15 ;  /* 0x00000016060f7224 */ /* 0x001fe200078e020f */
[----:B------:R-:W-:Y:S01]  /*9650*/  SHF.R.U32.HI R4, RZ, UR5, R5 ;  /* 0x00000005ff047c19 */ /* 0x000fe20008011605 */
[----:B------:R-:W-:Y:S01]  /*9660*/  ULDC UR5, c[0x0][0x608] ;  /* 0x0001820000057ab9 */ /* 0x000fe20000000800 */
[----:B---3--:R-:W-:Y:S02]  /*9670*/  IMAD.MOV R6, RZ, RZ, -R23 ;  /* 0x000000ffff067224 */ /* 0x008fe400078e0a17 */
[--C-:B------:R-:W-:Y:S02]  /*9680*/  SHF.R.U64 R22, R21, UR5, R4.reuse ;  /* 0x0000000515167c19 */ /* 0x100fe40008001204 */
[----:B------:R-:W-:Y:S01]  /*9690*/  SHF.R.U32.HI R5, RZ, UR5, R4 ;  /* 0x00000005ff057c19 */ /* 0x000fe20008011604 */
[----:B------:R-:W-:Y:S01]  /*96a0*/  ULDC UR5, c[0x0][0x658] ;  /* 0x0001960000057ab9 */ /* 0x000fe20000000800 */
[----:B--2---:R-:W-:-:S02]  /*96b0*/  @P2 IMAD R15, R25, R6, R20 ;  /* 0x00000006190f2224 */ /* 0x004fc400078e0214 */
[--C-:B------:R-:W-:Y:S02]  /*96c0*/  SHF.R.U64 R20, R22, UR5, R5.reuse ;  /* 0x0000000516147c19 */ /* 0x100fe40008001205 */
[----:B------:R-:W-:-:S03]  /*96d0*/  SHF.R.U32.HI R23, RZ, UR5, R5 ;  /* 0x00000005ff177c19 */ /* 0x000fc60008011605 */
[----:B------:R-:W-:Y:S02]  /*96e0*/  IMAD.MOV.U32 R6, RZ, RZ, R20 ;  /* 0x000000ffff067224 */ /* 0x000fe400078e0014 */
[----:B------:R-:W-:Y:S01]  /*96f0*/  IMAD.MOV.U32 R5, RZ, RZ, R23 ;  /* 0x000000ffff057224 */ /* 0x000fe200078e0017 */
[----:B------:R-:W-:Y:S06]  /*9700*/  @!P0 BRA `(.L_x_310) ;  /* 0x00000000002c8947 */ /* 0x000fec0003800000 */
        /* <DEDUP_REMOVED lines=9> */
[----:B------:R-:W-:-:S04]  /*97a0*/  IMAD.WIDE.U32.X R4, R23, UR7, R4, P1 ;  /* 0x0000000717047c25 */ /* 0x000fc800088e0404 */
[----:B------:R-:W-:-:S07]  /*97b0*/  IMAD.MOV.U32 R6, RZ, RZ, R4 ;  /* 0x000000ffff067224 */ /* 0x000fce00078e0004 */
.L_x_310:
[----:B------:R-:W-:Y:S01]  /*97c0*/  ULDC UR5, c[0x0][0x648] ;  /* 0x0001920000057ab9 */ /* 0x000fe20000000800 */
[----:B------:R-:W-:Y:S01]  /*97d0*/  LOP3.LUT R4, R22, UR16, RZ, 0xc0, !PT ;  /* 0x0000001016047c12 */ /* 0x000fe2000f8ec0ff */
[----:B------:R-:W-:Y:S01]  /*97e0*/  ULDC UR6, c[0x0][0x610] ;  /* 0x0001840000067ab9 */ /* 0x000fe20000000800 */
[----:B------:R-:W-:Y:S01]  /*97f0*/  SHF.R.U64 R5, R6, UR5, R5 ;  /* 0x0000000506057c19 */ /* 0x000fe20008001205 */
[----:B------:R-:W-:Y:S01]  /*9800*/  ULDC UR5, c[0x0][0x638] ;  /* 0x00018e0000057ab9 */ /* 0x000fe20000000800 */
[----:B------:R-:W-:Y:S01]  /*9810*/  LOP3.LUT R21, R21, UR4, RZ, 0xc0, !PT ;  /* 0x0000000415157c12 */ /* 0x000fe2000f8ec0ff */
[----:B------:R-:W-:Y:S02]  /*9820*/  IMAD.MOV.U32 R6, RZ, RZ, R14 ;  /* 0x000000ffff067224 */ /* 0x000fe400078e000e */
[----:B------:R-:W-:Y:S02]  /*9830*/  IMAD.MOV R7, RZ, RZ, -R5 ;  /* 0x000000ffff077224 */ /* 0x000fe400078e0a05 */
[----:B------:R-:W-:-:S02]  /*9840*/  IMAD R4, R5, UR17, R4 ;  /* 0x0000001105047c24 */ /* 0x000fc4000f8e0204 */
[----:B------:R-:W-:Y:S01]  /*9850*/  IMAD R20, R7, UR5, R20 ;  /* 0x0000000507147c24 */ /* 0x000fe2000f8e0214 */
[----:B------:R-:W-:Y:S01]  /*9860*/  ULDC UR5, c[0x0][0x600] ;  /* 0x0001800000057ab9 */ /* 0x000fe20000000800 */
[----:B------:R-:W-:Y:S02]  /*9870*/  IMAD R15, R4, UR6, R15 ;  /* 0x00000006040f7c24 */ /* 0x000fe4000f8e020f */
[----:B------:R-:W-:Y:S02]  /*9880*/  IMAD R20, R20, UR5, R21 ;  /* 0x0000000514147c24 */ /* 0x000fe4000f8e0215 */
[----:B------:R-:W-:-:S03]  /*9890*/  IMAD.MOV.U32 R4, RZ, RZ, 0x1 ;  /* 0x00000001ff047424 */ /* 0x000fc600078e00ff */
[----:B------:R-:W-:Y:S02]  /*98a0*/  SEL R7, R20, R15, !P2 ;  /* 0x0000000f14077207 */ /* 0x000fe40005000000 */
[----:B------:R-:W-:-:S07]  /*98b0*/  SEL R20, R15, R20, !P2 ;  /* 0x000000140f147207 */ /* 0x000fce0005000000 */
.L_x_308:
[----:B------:R-:W-:Y:S05]  /*98c0*/  BSYNC B1 ;  /* 0x0000000000017941 */ /* 0x000fea0003800000 */
.L_x_307:
[----:B------:R-:W-:-:S13]  /*98d0*/  LOP3.LUT P0, RZ, R4, 0xff, RZ, 0xc0, !PT ;  /* 0x000000ff04ff7812 */ /* 0x000fda000780c0ff */
[----:B------:R-:W-:Y:S05]  /*98e0*/  @P0 BRA `(.L_x_311) ;  /* 0xfffffff400380947 */ /* 0x000fea000383ffff */
[----:B------:R-:W-:Y:S05]  /*98f0*/  BSYNC B0 ;  /* 0x0000000000007941 */ /* 0x000fea0003800000 */
.L_x_300:
[----:B------:R-:W-:-:S03]  /*9900*/  UMOV UR5, 0xffffffff ;  /* 0xffffffff00057882 */ /* 0x000fc60000000000 */
[----:B------:R-:W-:Y:S05]  /*9910*/  BRA.DIV UR5, `(.L_x_312) ;  /* 0x0000000205f07947 */ /* 0x000fea000b800000 */
[----:B------:R-:W-:-:S13]  /*9920*/  ELECT P6, URZ, PT ;  /* 0x00000000003f782f */ /* 0x000fda00038c0000 */
.L_x_325:
[----:B------:R-:W-:Y:S04]  /*9930*/  BSSY B0, `(.L_x_313) ;  /* 0x0000022000007945 */ /* 0x000fe80003800000 */
[----:B------:R-:W-:Y:S05]  /*9940*/  @!P6 BRA `(.L_x_314) ;  /* 0x000000000080e947 */ /* 0x000fea0003800000 */
[----:B------:R-:W-:-:S04]  /*9950*/  LOP3.LUT R19, R19, 0x2, RZ, 0xfc, !PT ;  /* 0x0000000213137812 */ /* 0x000fc800078efcff */
[----:B------:R-:W-:-:S13]  /*9960*/  ISETP.NE.AND P0, PT, R19, 0x3, PT ;  /* 0x000000031300780c */ /* 0x000fda0003f05270 */
[----:B------:R-:W-:Y:S05]  /*9970*/  @!P0 BRA `(.L_x_315) ;  /* 0x0000000000048947 */ /* 0x000fea0003800000 */
[----:B------:R-:W-:Y:S01]  /*9980*/  BPT.TRAP 0x1 ;  /* 0x000000040000795c */ /* 0x000fe20000300000 */
.L_x_315:
[----:B------:R-:W0:Y:S01]  /*9990*/  S2R R5, SR_CgaCtaId ;  /* 0x0000000000057919 */ /* 0x000e220000008800 */
[----:B------:R-:W-:Y:S02]  /*99a0*/  MOV R2, 0x400 ;  /* 0x0000040000027802 */ /* 0x000fe40000000f00 */
[----:B------:R-:W-:Y:S02]  /*99b0*/  SHF.L.U32 R4, R0, 0x1f, RZ ;  /* 0x0000001f00047819 */ /* 0x000fe400000006ff */
[----:B0-----:R-:W-:-:S05]  /*99c0*/  LEA R2, R5, R2, 0x18 ;  /* 0x0000000205027211 */ /* 0x001fca00078ec0ff */
[----:B------:R-:W-:-:S04]  /*99d0*/  VIADD R2, R2, 0x18 ;  /* 0x0000001802027836 */ /* 0x000fc80000000000 */
[C---:B------:R-:W-:Y:S02]  /*99e0*/  IMAD R7, R3.reuse, 0x8, R2 ;  /* 0x0000000803077824 */ /* 0x040fe400078e0202 */
[----:B------:R-:W-:Y:S02]  /*99f0*/  VIADD R3, R3, 0x1 ;  /* 0x0000000103037836 */ /* 0x000fe40000000000 */
[----:B------:R-:W0:Y:S03]  /*9a00*/  SYNCS.PHASECHK.TRANS64.TRYWAIT P0, [R7+URZ], R4 ;  /* 0x00000004070075a7 */ /* 0x000e26000800017f */
[----:B------:R-:W-:-:S04]  /*9a10*/  ISETP.NE.AND P1, PT, R3, 0x3, PT ;  /* 0x000000030300780c */ /* 0x000fc80003f25270 */
[----:B------:R-:W-:Y:S02]  /*9a20*/  SEL R5, RZ, 0x1, P1 ;  /* 0x00000001ff057807 */ /* 0x000fe40000800000 */
[----:B------:R-:W-:Y:S02]  /*9a30*/  SEL R3, R3, RZ, P1 ;  /* 0x000000ff03037207 */ /* 0x000fe40000800000 */
[----:B------:R-:W-:-:S03]  /*9a40*/  LOP3.LUT R9, R0, R5, RZ, 0x3c, !PT ;  /* 0x0000000500097212 */ /* 0x000fc600078e3cff */
[----:B------:R-:W-:Y:S01]  /*9a50*/  IMAD R6, R3, 0x8, R2 ;  /* 0x0000000803067824 */ /* 0x000fe200078e0202 */
[----:B------:R-:W-:Y:S01]  /*9a60*/  SHF.L.U32 R5, R9, 0x1f, RZ ;  /* 0x0000001f09057819 */ /* 0x000fe200000006ff */
[----:B0-----:R-:W-:Y:S06]  /*9a70*/  @!P0 BRA `(.L_x_316) ;  /* 0x0000000000b88947 */ /* 0x001fec0003800000 */
.L_x_326:
[----:B------:R-:W1:Y:S01]  /*9a80*/  SYNCS.PHASECHK.TRANS64.TRYWAIT P0, [R6+URZ], R5 ;  /* 0x00000005060075a7 */ /* 0x000e62000800017f */
[----:B------:R-:W-:-:S05]  /*9a90*/  VIADD R0, R3, 0x1 ;  /* 0x0000000103007836 */ /* 0x000fca0000000000 */
[----:B------:R-:W-:-:S04]  /*9aa0*/  ISETP.NE.AND P1, PT, R0, 0x3, PT ;  /* 0x000000030000780c */ /* 0x000fc80003f25270 */
[----:B0-----:R-:W-:Y:S02]  /*9ab0*/  SEL R4, RZ, 0x1, P1 ;  /* 0x00000001ff047807 */ /* 0x001fe40000800000 */
[----:B------:R-:W-:Y:S02]  /*9ac0*/  SEL R3, R0, RZ, P1 ;  /* 0x000000ff00037207 */ /* 0x000fe40000800000 */
[----:B------:R-:W-:Y:S01]  /*9ad0*/  LOP3.LUT R0, R9, R4, RZ, 0x3c, !PT ;  /* 0x0000000409007212 */ /* 0x000fe200078e3cff */
[----:B-1----:R-:W-:Y:S06]  /*9ae0*/  @!P0 BRA `(.L_x_317) ;  /* 0x0000000000b08947 */ /* 0x002fec0003800000 */
.L_x_327:
[----:B------:R-:W-:Y:S01]  /*9af0*/  IMAD R3, R3, 0x8, R2 ;  /* 0x0000000803037824 */ /* 0x000fe200078e0202 */
[----:B------:R-:W-:-:S07]  /*9b00*/  SHF.L.U32 R0, R0, 0x1f, RZ ;  /* 0x0000001f00007819 */ /* 0x000fce00000006ff */
.L_x_318:
[----:B-1----:R1:W2:Y:S02]  /*9b10*/  SYNCS.PHASECHK.TRANS64.TRYWAIT P0, [R3+URZ], R0 ;  /* 0x00000000030075a7 */ /* 0x0022a4000800017f */
[----:B--2---:R-:W-:Y:S05]  /*9b20*/  @!P0 NANOSLEEP.SYNCS 0x989680 ;  /* 0x009896800000895d */ /* 0x004fea0003900000 */
[----:B------:R-:W2:Y:S02]  /*9b30*/  @!P0 SYNCS.PHASECHK.TRANS64 P0, [R3+URZ], R0 ;  /* 0x00000000030085a7 */ /* 0x000ea4000800007f */
[----:B--2---:R-:W-:Y:S05]  /*9b40*/  @!P0 BRA `(.L_x_318) ;  /* 0xfffffffc00f08947 */ /* 0x004fea000383ffff */
.L_x_314:
[----:B------:R-:W-:Y:S05]  /*9b50*/  BSYNC B0 ;  /* 0x0000000000007941 */ /* 0x000fea0003800000 */
.L_x_313:
[----:B------:R-:W-:Y:S05]  /*9b60*/  EXIT ;  /* 0x000000000000794d */ /* 0x000fea0003800000 */
.L_x_21:
[----:B---3--:R3:W4:Y:S02]  /*9b70*/  SYNCS.PHASECHK.TRANS64.TRYWAIT P1, [R3+URZ], R0 ;  /* 0x00000000030075a7 */ /* 0x008724000802017f */
[----:B----4-:R-:W-:Y:S05]  /*9b80*/  @!P1 NANOSLEEP.SYNCS 0x989680 ;  /* 0x009896800000995d */ /* 0x010fea0003900000 */
[----:B------:R-:W4:Y:S02]  /*9b90*/  @!P1 SYNCS.PHASECHK.TRANS64 P1, [R3+URZ], R0 ;  /* 0x00000000030095a7 */ /* 0x000f24000802007f */
[----:B----4-:R-:W-:Y:S05]  /*9ba0*/  @!P1 BRA `(.L_x_21) ;  /* 0xfffffffc00f09947 */ /* 0x010fea000383ffff */
[----:B------:R-:W-:Y:S05]  /*9bb0*/  BRA `(.L_x_20) ;  /* 0xffffff7800347947 */ /* 0x000fea000383ffff */
.L_x_26:
[----:B-1----:R1:W2:Y:S02]  /*9bc0*/  SYNCS.PHASECHK.TRANS64.TRYWAIT P1, [R5+URZ], R4 ;  /* 0x00000004050075a7 */ /* 0x0022a4000802017f */
[----:B--2---:R-:W-:Y:S05]  /*9bd0*/  @!P1 NANOSLEEP.SYNCS 0x989680 ;  /* 0x009896800000995d */ /* 0x004fea0003900000 */
[----:B------:R-:W2:Y:S02]  /*9be0*/  @!P1 SYNCS.PHASECHK.TRANS64 P1, [R5+URZ], R4 ;  /* 0x00000004050095a7 */ /* 0x000ea4000802007f */
[----:B--2---:R-:W-:Y:S05]  /*9bf0*/  @!P1 BRA `(.L_x_26) ;  /* 0xfffffffc00f09947 */ /* 0x004fea000383ffff */
[----:B------:R-:W-:Y:S05]  /*9c00*/  BRA `(.L_x_25) ;  /* 0xffffff7800c87947 */ /* 0x000fea000383ffff */
.L_x_301:
[----:B------:R-:W-:Y:S01]  /*9c10*/  BSSY B1, `(.L_x_319) ;  /* 0x0000006000017945 */ /* 0x000fe20003800000 */
[----:B------:R-:W-:-:S07]  /*9c20*/  IMAD.MOV.U32 R15, RZ, RZ, -0x1 ;  /* 0xffffffffff0f7424 */ /* 0x000fce00078e00ff */
[----:B------:R-:W-:Y:S05]  /*9c30*/  WARPSYNC.COLLECTIVE R15, `(.L_x_320) ;  /* 0x000000000f0c7348 */ /* 0x000fea0003c00000 */
[----:B------:R-:W-:Y:S02]  /*9c40*/  ELECT P6, UR62, PT ;  /* 0x00000000003e782f */ /* 0x000fe400038c0000 */
[----:B------:R-:W-:Y:S01]  /*9c50*/  MOV R14, UR62 ;  /* 0x0000003e000e7c02 */ /* 0x000fe20008000f00 */
[----:B------:R-:W-:Y:S10]  /*9c60*/  ENDCOLLECTIVE ;  /* 0x000000000000791b */ /* 0x000ff40003800000 */
.L_x_320:
[----:B------:R-:W-:Y:S05]  /*9c70*/  BSYNC B1 ;  /* 0x0000000000017941 */ /* 0x000fea0003800000 */
.L_x_319:
[----:B------:R-:W-:Y:S05]  /*9c80*/  BRA `(.L_x_321) ;  /* 0xfffffff0005c7947 */ /* 0x000fea000383ffff */
.L_x_304:
[----:B0-----:R0:W1:Y:S02]  /*9c90*/  SYNCS.PHASECHK.TRANS64.TRYWAIT P0, [R23+URZ+0x18], R14 ;  /* 0x0000180e170075a7 */ /* 0x001064000800017f */
[----:B-1----:R-:W-:Y:S05]  /*9ca0*/  @!P0 NANOSLEEP.SYNCS 0x989680 ;  /* 0x009896800000895d */ /* 0x002fea0003900000 */
[----:B------:R-:W1:Y:S02]  /*9cb0*/  @!P0 SYNCS.PHASECHK.TRANS64 P0, [R23+URZ+0x18], R14 ;  /* 0x0000180e170085a7 */ /* 0x000e64000800007f */
[----:B-1----:R-:W-:Y:S05]  /*9cc0*/  @!P0 BRA `(.L_x_304) ;  /* 0xfffffffc00f08947 */ /* 0x002fea000383ffff */
[----:B------:R-:W-:Y:S05]  /*9cd0*/  BRA `(.L_x_322) ;  /* 0xfffffff0009c7947 */ /* 0x000fea000383ffff */
.L_x_312:
[----:B------:R-:W-:Y:S01]  /*9ce0*/  BSSY B0, `(.L_x_323) ;  /* 0x0000006000007945 */ /* 0x000fe20003800000 */
[----:B------:R-:W-:-:S07]  /*9cf0*/  IMAD.MOV.U32 R15, RZ, RZ, -0x1 ;  /* 0xffffffffff0f7424 */ /* 0x000fce00078e00ff */
[----:B------:R-:W-:Y:S05]  /*9d00*/  WARPSYNC.COLLECTIVE R15, `(.L_x_324) ;  /* 0x000000000f0c7348 */ /* 0x000fea0003c00000 */
[----:B------:R-:W-:Y:S02]  /*9d10*/  ELECT P6, UR62, PT ;  /* 0x00000000003e782f */ /* 0x000fe400038c0000 */
[----:B------:R-:W-:Y:S01]  /*9d20*/  MOV R14, UR62 ;  /* 0x0000003e000e7c02 */ /* 0x000fe20008000f00 */
[----:B------:R-:W-:Y:S10]  /*9d30*/  ENDCOLLECTIVE ;  /* 0x000000000000791b */ /* 0x000ff40003800000 */
.L_x_324:
[----:B------:R-:W-:Y:S05]  /*9d40*/  BSYNC B0 ;  /* 0x0000000000007941 */ /* 0x000fea0003800000 */
.L_x_323:
[----:B------:R-:W-:Y:S05]  /*9d50*/  BRA `(.L_x_325) ;  /* 0xfffffff800f47947 */ /* 0x000fea000383ffff */
.L_x_316:
[----:B0-----:R0:W1:Y:S02]  /*9d60*/  SYNCS.PHASECHK.TRANS64.TRYWAIT P0, [R7+URZ], R4 ;  /* 0x00000004070075a7 */ /* 0x001064000800017f */
[----:B-1----:R-:W-:Y:S05]  /*9d70*/  @!P0 NANOSLEEP.SYNCS 0x989680 ;  /* 0x009896800000895d */ /* 0x002fea0003900000 */
[----:B------:R-:W1:Y:S02]  /*9d80*/  @!P0 SYNCS.PHASECHK.TRANS64 P0, [R7+URZ], R4 ;  /* 0x00000004070085a7 */ /* 0x000e64000800007f */
[----:B-1----:R-:W-:Y:S05]  /*9d90*/  @!P0 BRA `(.L_x_316) ;  /* 0xfffffffc00f08947 */ /* 0x002fea000383ffff */
[----:B------:R-:W-:Y:S05]  /*9da0*/  BRA `(.L_x_326) ;  /* 0xfffffffc00347947 */ /* 0x000fea000383ffff */
.L_x_317:
[----:B0-----:R0:W1:Y:S02]  /*9db0*/  SYNCS.PHASECHK.TRANS64.TRYWAIT P0, [R6+URZ], R5 ;  /* 0x00000005060075a7 */ /* 0x001064000800017f */
[----:B-1----:R-:W-:Y:S05]  /*9dc0*/  @!P0 NANOSLEEP.SYNCS 0x989680 ;  /* 0x009896800000895d */ /* 0x002fea0003900000 */
[----:B------:R-:W1:Y:S02]  /*9dd0*/  @!P0 SYNCS.PHASECHK.TRANS64 P0, [R6+URZ], R5 ;  /* 0x00000005060085a7 */ /* 0x000e64000800007f */
[----:B-1----:R-:W-:Y:S05]  /*9de0*/  @!P0 BRA `(.L_x_317) ;  /* 0xfffffffc00f08947 */ /* 0x002fea000383ffff */
[----:B------:R-:W-:Y:S05]  /*9df0*/  BRA `(.L_x_327) ;  /* 0xfffffffc003c7947 */ /* 0x000fea000383ffff */
.L_x_328:
[----:B------:R-:W-:-:S00]  /*9e00*/  BRA `(.L_x_328) ;  /* 0xfffffffc00fc7947 */ /* 0x000fc0000383ffff */
[----:B------:R-:W-:-:S00]  /*9e10*/  NOP ;  /* 0x0000000000007918 */ /* 0x000fc00000000000 */
        /* <DEDUP_REMOVED lines=14> */
.L_x_329:


//--------------------- .nv.global.init           --------------------------
	.section	.nv.global.init,"aw",@progbits
.nv.global.init:
	.type		$str$22,@object
	.size		$str$22,($str$23 - $str$22)
$str$22:
        /*0000*/ 	.byte	0x6b, 0x5f, 0x74, 0x69, 0x6c, 0x65, 0x5f, 0x63, 0x6f, 0x75, 0x6e, 0x74, 0x20, 0x3e, 0x3d, 0x20
        /*0010*/ 	.byte	0x31, 0x00
	.type		$str$23,@object
	.size		$str$23,(__unnamed_1 - $str$23)
$str$23:
        /*0012*/ 	.byte	0x2f, 0x74, 0x6d, 0x70, 0x2f, 0x63, 0x75, 0x74, 0x6c, 0x61, 0x73, 0x73, 0x5f, 0x73, 0x77, 0x65
        /*0022*/ 	.byte	0x65, 0x70, 0x5f, 0x73, 0x72, 0x63, 0x2f, 0x69, 0x6e, 0x63, 0x6c, 0x75, 0x64, 0x65, 0x2f, 0x63
        /*0032*/ 	.byte	0x75, 0x74, 0x6c, 0x61, 0x73, 0x73, 0x2f, 0x67, 0x65, 0x6d, 0x6d, 0x2f, 0x63, 0x6f, 0x6c, 0x6c
        /*0042*/ 	.byte	0x65, 0x63, 0x74, 0x69, 0x76, 0x65, 0x2f, 0x73, 0x6d, 0x39, 0x30, 0x5f, 0x6d, 0x6d, 0x61, 0x5f
        /*0052*/ 	.byte	0x74, 0x6d, 0x61, 0x5f, 0x67, 0x6d, 0x6d, 0x61, 0x5f, 0x73, 0x73, 0x5f, 0x77, 0x61, 0x72, 0x70
        /*0062*/ 	.byte	0x73, 0x70, 0x65, 0x63, 0x69, 0x61, 0x6c, 0x69, 0x7a, 0x65, 0x64, 0x2e, 0x68, 0x70, 0x70, 0x00
	.type		__unnamed_1,@object
	.size		__unnamed_1,(.L_0 - __unnamed_1)
__unnamed_1:
        /*0072*/ 	.byte	0x76, 0x6f, 0x69, 0x64, 0x20, 0x63, 0x75, 0x74, 0x6c, 0x61, 0x73, 0x73, 0x3a, 0x3a, 0x67, 0x65
        /* <DEDUP_REMOVED lines=172> */
        /*0b42*/ 	.byte	0x69, 0x64, 0x65, 0x6e, 0x74, 0x69, 0x74, 0x79, 0x5d, 0x00
.L_0:


//--------------------- .nv.shared._ZN7cutlass13device_kernelINS_4gemm6kernel13GemmUniversalIN4cute5tupleIJiiiiEEENS1_10collective13CollectiveMmaINS1_34MainloopSm90TmaGmmaWarpSpecializedILi3ENS5_IJNS4_1CILi1EEENSA_ILi2EEESB_EEENS1_35KernelTmaWarpSpecializedCooperativeEEENS5_IJNSA_ILi128EEENSA_ILi256EEENSA_ILi32EEEEEEaNS5_IJlSB_lEEEaSK_NS4_8TiledMMAINS4_8MMA_AtomIJNS4_4SM904GMMA27MMA_64x256x32_S32S8S8_SS_TNEEEENS4_6LayoutINS5_IJSC_SB_SB_EEENS5_IJSB_NSA_ILi0EEEST_EEEEENS5_IJNS4_10UnderscoreESW_SW_EEEEENS4_23SM90_TMA_LOAD_MULTICASTENS4_14ComposedLayoutINS4_7SwizzleILi1ELi4ELi3EEENS4_18smem_ptr_flag_bitsILi8EEENSR_INS5_IJNSA_ILi8EEESI_EEENS5_IJSI_SB_EEEEEEEvNS4_8identityENS4_13SM90_TMA_LOADES19_vS1A_EENS_8epilogue10collective6detail29Sm90TmaWarpSpecializedAdapterINS1E_15DefaultEpilogueIaSK_SK_NS1D_6thread17LinearCombinationIaLi1EiiLNS1I_9ScaleType4KindE0ELNS_15FloatRoundStyleE2EaEENS1_15EpilogueDefaultEEEEEvvEEEEvNT_6ParamsE --------------------------
	.section	.nv.shared._ZN7cutlass13device_kernelINS_4gemm6kernel13GemmUniversalIN4cute5tupleIJiiiiEEENS1_10collective13CollectiveMmaINS1_34MainloopSm90TmaGmmaWarpSpecializedILi3ENS5_IJNS4_1CILi1EEENSA_ILi2EEESB_EEENS1_35KernelTmaWarpSpecializedCooperativeEEENS5_IJNSA_ILi128EEENSA_ILi256EEENSA_ILi32EEEEEEaNS5_IJlSB_lEEEaSK_NS4_8TiledMMAINS4_8MMA_AtomIJNS4_4SM904GMMA27MMA_64x256x32_S32S8S8_SS_TNEEEENS4_6LayoutINS5_IJSC_SB_SB_EEENS5_IJSB_NSA_ILi0EEEST_EEEEENS5_IJNS4_10UnderscoreESW_SW_EEEEENS4_23SM90_TMA_LOAD_MULTICASTENS4_14ComposedLayoutINS4_7SwizzleILi1ELi4ELi3EEENS4_18smem_ptr_flag_bitsILi8EEENSR_INS5_IJNSA_ILi8EEESI_EEENS5_IJSI_SB_EEEEEEEvNS4_8identityENS4_13SM90_TMA_LOADES19_vS1A_EENS_8epilogue10collective6detail29Sm90TmaWarpSpecializedAdapterINS1E_15DefaultEpilogueIaSK_SK_NS1D_6thread17LinearCombinationIaLi1EiiLNS1I_9ScaleType4KindE0ELNS_15FloatRoundStyleE2EaEENS1_15EpilogueDefaultEEEEEvvEEEEvNT_6ParamsE,"aw",@nobits
	.sectionflags	@""
	.align	16
	.zero		1024


//--------------------- .nv.shared.reserved.0     --------------------------
	.section	.nv.shared.reserved.0,"aw",@nobits
	.weak		__nv_reservedSMEM_offset_0_alias
	.size		__nv_reservedSMEM_offset_0_alias, 0, 0
	.other		__nv_reservedSMEM_offset_0_alias,@"STO_CUDA_RESERVED_SHARED STV_DEFAULT"
__nv_reservedSMEM_offset_0_alias:
	.zero		0


//--------------------- .nv.global                --------------------------
	.section	.nv.global,"aw",@nobits
.nv.global:
	.type		_ZN39_INTERNAL_e4e1ec08_4_k_cu_dd3efcc3_45234cute1_E,@object
	.size		_ZN39_INTERNAL_e4e1ec08_4_k_cu_dd3efcc3_45234cute1_E,(_ZN39_INTERNAL_e4e1ec08_4_k_cu_dd3efcc3_45234cuda3std3__45__cpo6cbeginE - _ZN39_INTERNAL_e4e1ec08_4_k_cu_dd3efcc3_45234cute1_E)
_ZN39_INTERNAL_e4e1ec08_4_k_cu_dd3efcc3_45234cute1_E:
	.zero		1
	.type		_ZN39_INTERNAL_e4e1ec08_4_k_cu_dd3efcc3_45234cuda3std3__45__cpo6cbeginE,@object
	.size		_ZN39_INTERNAL_e4e1ec08_4_k_cu_dd3efcc3_45234cuda3std3__45__cpo6cbeginE,(_ZN39_INTERNAL_e4e1ec08_4_k_cu_dd3efcc3_45234cuda3std3__48in_placeE - _ZN39_INTERNAL_e4e1ec08_4_k_cu_dd3efcc3_45234cuda3std3__45__cpo6cbeginE)
_ZN39_INTERNAL_e4e1ec08_4_k_cu_dd3efcc3_45234cuda3std3__45__cpo6cbeginE:
	.zero		1
	.type		_ZN39_INTERNAL_e4e1ec08_4_k_cu_dd3efcc3_45234cuda3std3__48in_placeE,@object
	.size		_ZN39_INTERNAL_e4e1ec08_4_k_cu_dd3efcc3_45234cuda3std3__48in_placeE,(_ZN39_INTERNAL_e4e1ec08_4_k_cu_dd3efcc3_45234cuda3std6ranges3__45__cpo9iter_moveE - _ZN39_INTERNAL_e4e1ec08_4_k_cu_dd3efcc3_45234cuda3std3__48in_placeE)
_ZN39_INTERNAL_e4e1ec08_4_k_cu_dd3efcc3_45234cuda3std3__48in_placeE:
	.zero		1
	.type		_ZN39_INTERNAL_e4e1ec08_4_k_cu_dd3efcc3_45234cuda3std6ranges3__45__cpo9iter_moveE,@object
	.size		_ZN39_INTERNAL_e4e1ec08_4_k_cu_dd3efcc3_45234cuda3std6ranges3__45__cpo9iter_moveE,(_ZN39_INTERNAL_e4e1ec08_4_k_cu_dd3efcc3_45234cuda3std3__45__cpo5beginE - _ZN39_INTERNAL_e4e1ec08_4_k_cu_dd3efcc3_45234cuda3std6ranges3__45__cpo9iter_moveE)
_ZN39_INTERNAL_e4e1ec08_4_k_cu_dd3efcc3_45234cuda3std6ranges3__45__cpo9iter_moveE:
	.zero		1
	.type		_ZN39_INTERNAL_e4e1ec08_4_k_cu_dd3efcc3_45234cuda3std3__45__cpo5beginE,@object
	.size		_ZN39_INTERNAL_e4e1ec08_4_k_cu_dd3efcc3_45234cuda3std3__45__cpo5beginE,(_ZN39_INTERNAL_e4e1ec08_4_k_cu_dd3efcc3_45234cuda3std3__441_GLOBAL__N__e4e1ec08_4_k_cu_dd3efcc3_45236ignoreE - _ZN39_INTERNAL_e4e1ec08_4_k_cu_dd3efcc3_45234cuda3std3__45__cpo5beginE)
_ZN39_INTERNAL_e4e1ec08_4_k_cu_dd3efcc3_45234cuda3std3__45__cpo5beginE:
	.zero		1
	.type		_ZN39_INTERNAL_e4e1ec08_4_k_cu_dd3efcc3_45234cuda3std3__441_GLOBAL__N__e4e1ec08_4_k_cu_dd3efcc3_45236ignoreE,@object
	.size		_ZN39_INTERNAL_e4e1ec08_4_k_cu_dd3efcc3_45234cuda3std3__441_GLOBAL__N__e4e1ec08_4_k_cu_dd3efcc3_45236ignoreE,(_ZN39_INTERNAL_e4e1ec08_4_k_cu_dd3efcc3_45234cute7productE - _ZN39_INTERNAL_e4e1ec08_4_k_cu_dd3efcc3_45234cuda3std3__441_GLOBAL__N__e4e1ec08_4_k_cu_dd3efcc3_45236ignoreE)
_ZN39_INTERNAL_e4e1ec08_4_k_cu_dd3efcc3_45234cuda3std3__441_GLOBAL__N__e4e1ec08_4_k_cu_dd3efcc3_45236ignoreE:
	.zero		1
	.type		_ZN39_INTERNAL_e4e1ec08_4_k_cu_dd3efcc3_45234cute7productE,@object
	.size		_ZN39_INTERNAL_e4e1ec08_4_k_cu_dd3efcc3_45234cute7productE,(_ZN39_INTERNAL_e4e1ec08_4_k_cu_dd3efcc3_45234cuda3std3__45__cpo3endE - _ZN39_INTERNAL_e4e1ec08_4_k_cu_dd3efcc3_45234cute7productE)
_ZN39_INTERNAL_e4e1ec08_4_k_cu_dd3efcc3_45234cute7productE:
	.zero		1
	.type		_ZN39_INTERNAL_e4e1ec08_4_k_cu_dd3efcc3_45234cuda3std3__45__cpo3endE,@object
	.size		_ZN39_INTERNAL_e4e1ec08_4_k_cu_dd3efcc3_45234cuda3std3__45__cpo3endE,(_ZN39_INTERNAL_e4e1ec08_4_k_cu_dd3efcc3_45234cuda3std3__419piecewise_constructE - _ZN39_INTERNAL_e4e1ec08_4_k_cu_dd3efcc3_45234cuda3std3__45__cpo3endE)
_ZN39_INTERNAL_e4e1ec08_4_k_cu_dd3efcc3_45234cuda3std3__45__cpo3endE:
	.zero		1
	.type		_ZN39_INTERNAL_e4e1ec08_4_k_cu_dd3efcc3_45234cuda3std3__419piecewise_constructE,@object
	.size		_ZN39_INTERNAL_e4e1ec08_4_k_cu_dd3efcc3_45234cuda3std3__419piecewise_constructE,(_ZN39_INTERNAL_e4e1ec08_4_k_cu_dd3efcc3_45234cuda3std3__45__cpo4cendE - _ZN39_INTERNAL_e4e1ec08_4_k_cu_dd3efcc3_45234cuda3std3__419piecewise_constructE)
_ZN39_INTERNAL_e4e1ec08_4_k_cu_dd3efcc3_45234cuda3std3__419piecewise_constructE:
	.zero		1
	.type		_ZN39_INTERNAL_e4e1ec08_4_k_cu_dd3efcc3_45234cuda3std3__45__cpo4cendE,@object
	.size		_ZN39_INTERNAL_e4e1ec08_4_k_cu_dd3efcc3_45234cuda3std3__45__cpo4cendE,(_ZN39_INTERNAL_e4e1ec08_4_k_cu_dd3efcc3_45234cuda3std6ranges3__45__cpo4swapE - _ZN39_INTERNAL_e4e1ec08_4_k_cu_dd3efcc3_45234cuda3std3__45__cpo4cendE)
_ZN39_INTERNAL_e4e1ec08_4_k_cu_dd3efcc3_45234cuda3std3__45__cpo4cendE:
	.zero		1
	.type		_ZN39_INTERNAL_e4e1ec08_4_k_cu_dd3efcc3_45234cuda3std6ranges3__45__cpo4swapE,@object
	.size		_ZN39_INTERNAL_e4e1ec08_4_k_cu_dd3efcc3_45234cuda3std6ranges3__45__cpo4swapE,(.L_8 - _ZN39_INTERNAL_e4e1ec08_4_k_cu_dd3efcc3_45234cuda3std6ranges3__45__cpo4swapE)
_ZN39_INTERNAL_e4e1ec08_4_k_cu_dd3efcc3_45234cuda3std6ranges3__45__cpo4swapE:
	.zero		1
.L_8:


//--------------------- .nv.constant0._ZN7cutlass13device_kernelINS_4gemm6kernel13GemmUniversalIN4cute5tupleIJiiiiEEENS1_10collective13CollectiveMmaINS1_34MainloopSm90TmaGmmaWarpSpecializedILi3ENS5_IJNS4_1CILi1EEENSA_ILi2EEESB_EEENS1_35KernelTmaWarpSpecializedCooperativeEEENS5_IJNSA_ILi128EEENSA_ILi256EEENSA_ILi32EEEEEEaNS5_IJlSB_lEEEaSK_NS4_8TiledMMAINS4_8MMA_AtomIJNS4_4SM904GMMA27MMA_64x256x32_S32S8S8_SS_TNEEEENS4_6LayoutINS5_IJSC_SB_SB_EEENS5_IJSB_NSA_ILi0EEEST_EEEEENS5_IJNS4_10UnderscoreESW_SW_EEEEENS4_23SM90_TMA_LOAD_MULTICASTENS4_14ComposedLayoutINS4_7SwizzleILi1ELi4ELi3EEENS4_18smem_ptr_flag_bitsILi8EEENSR_INS5_IJNSA_ILi8EEESI_EEENS5_IJSI_SB_EEEEEEEvNS4_8identityENS4_13SM90_TMA_LOADES19_vS1A_EENS_8epilogue10collective6detail29Sm90TmaWarpSpecializedAdapterINS1E_15DefaultEpilogueIaSK_SK_NS1D_6thread17LinearCombinationIaLi1EiiLNS1I_9ScaleType4KindE0ELNS_15FloatRoundStyleE2EaEENS1_15EpilogueDefaultEEEEEvvEEEEvNT_6ParamsE --------------------------
	.section	.nv.constant0._ZN7cutlass13device_kernelINS_4gemm6kernel13GemmUniversalIN4cute5tupleIJiiiiEEENS1_10collective13CollectiveMmaINS1_34MainloopSm90TmaGmmaWarpSpecializedILi3ENS5_IJNS4_1CILi1EEENSA_ILi2EEESB_EEENS1_35KernelTmaWarpSpecializedCooperativeEEENS5_IJNSA_ILi128EEENSA_ILi256EEENSA_ILi32EEEEEEaNS5_IJlSB_lEEEaSK_NS4_8TiledMMAINS4_8MMA_AtomIJNS4_4SM904GMMA27MMA_64x256x32_S32S8S8_SS_TNEEEENS4_6LayoutINS5_IJSC_SB_SB_EEENS5_IJSB_NSA_ILi0EEEST_EEEEENS5_IJNS4_10UnderscoreESW_SW_EEEEENS4_23SM90_TMA_LOAD_MULTICASTENS4_14ComposedLayoutINS4_7SwizzleILi1ELi4ELi3EEENS4_18smem_ptr_flag_bitsILi8EEENSR_INS5_IJNSA_ILi8EEESI_EEENS5_IJSI_SB_EEEEEEEvNS4_8identityENS4_13SM90_TMA_LOADES19_vS1A_EENS_8epilogue10collective6detail29Sm90TmaWarpSpecializedAdapterINS1E_15DefaultEpilogueIaSK_SK_NS1D_6thread17LinearCombinationIaLi1EiiLNS1I_9ScaleType4KindE0ELNS_15FloatRoundStyleE2EaEENS1_15EpilogueDefaultEEEEEvvEEEEvNT_6ParamsE,"a",@progbits
	.sectionflags	@""
	.align	4
.nv.constant0._ZN7cutlass13device_kernelINS_4gemm6kernel13GemmUniversalIN4cute5tupleIJiiiiEEENS1_10collective13CollectiveMmaINS1_34MainloopSm90TmaGmmaWarpSpecializedILi3ENS5_IJNS4_1CILi1EEENSA_ILi2EEESB_EEENS1_35KernelTmaWarpSpecializedCooperativeEEENS5_IJNSA_ILi128EEENSA_ILi256EEENSA_ILi32EEEEEEaNS5_IJlSB_lEEEaSK_NS4_8TiledMMAINS4_8MMA_AtomIJNS4_4SM904GMMA27MMA_64x256x32_S32S8S8_SS_TNEEEENS4_6LayoutINS5_IJSC_SB_SB_EEENS5_IJSB_NSA_ILi0EEEST_EEEEENS5_IJNS4_10UnderscoreESW_SW_EEEEENS4_23SM90_TMA_LOAD_MULTICASTENS4_14ComposedLayoutINS4_7SwizzleILi1ELi4ELi3EEENS4_18smem_ptr_flag_bitsILi8EEENSR_INS5_IJNSA_ILi8EEESI_EEENS5_IJSI_SB_EEEEEEEvNS4_8identityENS4_13SM90_TMA_LOADES19_vS1A_EENS_8epilogue10collective6detail29Sm90TmaWarpSpecializedAdapterINS1E_15DefaultEpilogueIaSK_SK_NS1D_6thread17LinearCombinationIaLi1EiiLNS1I_9ScaleType4KindE0ELNS_15FloatRoundStyleE2EaEENS1_15EpilogueDefaultEEEEEvvEEEEvNT_6ParamsE:
	.zero		1664


//--------------------- SYMBOLS --------------------------

	.type		.nv.reservedSmem.offset0,@object
	.size		.nv.reservedSmem.offset0,0x4
	.type		__assertfail,@function
